	.target	sm_90a

	.elftype	@"ET_EXEC"


//--------------------- .note.nv.tkinfo           --------------------------
	.section	.note.nv.tkinfo,"",@"SHT_NOTE"
	.sectionflags	@"SHF_NOTE_NV_TKINFO"
	.tkinfo
        /*0018*/ 	.word	0x00000002
        /*0030*/ 	.string	""
        /*0030*/ 	.string	"ptxas"
        /*0030*/ 	.string	"Cuda compilation tools, release 13.0, V13.0.88"
        /*0030*/ 	.string	"Build cuda_13.0.r13.0/compiler.36424714_0"
        /*0030*/ 	.string	"-arch sm_90a -m 64 "



//--------------------- .note.nv.cuinfo           --------------------------
	.section	.note.nv.cuinfo,"",@"SHT_NOTE"
	.sectionflags	@"SHF_NOTE_NV_CUINFO"
        /*0018*/ 	.short	0x0002
        /*001a*/ 	.short	0x005a
        /*001c*/ 	.short	0x0082
	.zero		2


//--------------------- .nv.info                  --------------------------
	.section	.nv.info,"",@"SHT_CUDA_INFO"
	.align	4


	//----- nvinfo : EIATTR_REGCOUNT
	.align		4
        /*0000*/ 	.byte	0x04, 0x2f
        /*0002*/ 	.short	(.L_15 - .L_14)
	.align		4
.L_14:
        /*0004*/ 	.word	index@(_ZN7cutlass13device_kernelINS_4gemm6kernel13GemmUniversalIN4cute5tupleIJiiiiEEENS1_10collective13CollectiveMmaINS1_34MainloopSm90TmaGmmaWarpSpecializedILi9ENS5_IJNS4_1CILi1EEESB_SB_EEENS1_35KernelTmaWarpSpecializedCooperativeEEENS5_IJNSA_ILi128EEENSA_ILi64EEESG_EEENS_6half_tENS5_IJlSB_lEEESI_SJ_NS4_8TiledMMAINS4_8MMA_AtomIJNS4_4SM904GMMA25MMA_64x64x16_F32F16F16_SSILNSN_5MajorE0ELSP_0ELNSN_7ScaleInE1ELSQ_1EEEEEENS4_6LayoutINS5_IJNSA_ILi2EEESB_SB_EEENS5_IJSB_NSA_ILi0EEESW_EEEEENS5_IJNS4_10UnderscoreESZ_SZ_EEEEENS4_13SM90_TMA_LOADENS4_14ComposedLayoutINS4_7SwizzleILi3ELi4ELi3EEENS4_18smem_ptr_flag_bitsILi16EEENST_INS5_IJNSA_ILi8EEESG_EEENS5_IJSG_SB_EEEEEEEvNS4_8identityES12_S1C_vS1D_EENS_8epilogue10collective6detail29Sm90TmaWarpSpecializedAdapterINS1G_15DefaultEpilogueISI_SJ_SJ_NS1F_6thread17LinearCombinationISI_Li1EffLNS1K_9ScaleType4KindE0ELNS_15FloatRoundStyleE2ESI_EENS1_15EpilogueDefaultEEEEEvvEEEEvNT_6ParamsE)
        /*0008*/ 	.word	0x000000a8


	//----- nvinfo : EIATTR_FRAME_SIZE
	.align		4
.L_15:
        /*000c*/ 	.byte	0x04, 0x11
        /*000e*/ 	.short	(.L_17 - .L_16)
	.align		4
.L_16:
        /*0010*/ 	.word	index@(_ZN7cutlass13device_kernelINS_4gemm6kernel13GemmUniversalIN4cute5tupleIJiiiiEEENS1_10collective13CollectiveMmaINS1_34MainloopSm90TmaGmmaWarpSpecializedILi9ENS5_IJNS4_1CILi1EEESB_SB_EEENS1_35KernelTmaWarpSpecializedCooperativeEEENS5_IJNSA_ILi128EEENSA_ILi64EEESG_EEENS_6half_tENS5_IJlSB_lEEESI_SJ_NS4_8TiledMMAINS4_8MMA_AtomIJNS4_4SM904GMMA25MMA_64x64x16_F32F16F16_SSILNSN_5MajorE0ELSP_0ELNSN_7ScaleInE1ELSQ_1EEEEEENS4_6LayoutINS5_IJNSA_ILi2EEESB_SB_EEENS5_IJSB_NSA_ILi0EEESW_EEEEENS5_IJNS4_10UnderscoreESZ_SZ_EEEEENS4_13SM90_TMA_LOADENS4_14ComposedLayoutINS4_7SwizzleILi3ELi4ELi3EEENS4_18smem_ptr_flag_bitsILi16EEENST_INS5_IJNSA_ILi8EEESG_EEENS5_IJSG_SB_EEEEEEEvNS4_8identityES12_S1C_vS1D_EENS_8epilogue10collective6detail29Sm90TmaWarpSpecializedAdapterINS1G_15DefaultEpilogueISI_SJ_SJ_NS1F_6thread17LinearCombinationISI_Li1EffLNS1K_9ScaleType4KindE0ELNS_15FloatRoundStyleE2ESI_EENS1_15EpilogueDefaultEEEEEvvEEEEvNT_6ParamsE)
        /*0014*/ 	.word	0x00000000


	//----- nvinfo : EIATTR_MIN_STACK_SIZE
	.align		4
.L_17:
        /*0018*/ 	.byte	0x04, 0x12
        /*001a*/ 	.short	(.L_19 - .L_18)
	.align		4
.L_18:
        /*001c*/ 	.word	index@(_ZN7cutlass13device_kernelINS_4gemm6kernel13GemmUniversalIN4cute5tupleIJiiiiEEENS1_10collective13CollectiveMmaINS1_34MainloopSm90TmaGmmaWarpSpecializedILi9ENS5_IJNS4_1CILi1EEESB_SB_EEENS1_35KernelTmaWarpSpecializedCooperativeEEENS5_IJNSA_ILi128EEENSA_ILi64EEESG_EEENS_6half_tENS5_IJlSB_lEEESI_SJ_NS4_8TiledMMAINS4_8MMA_AtomIJNS4_4SM904GMMA25MMA_64x64x16_F32F16F16_SSILNSN_5MajorE0ELSP_0ELNSN_7ScaleInE1ELSQ_1EEEEEENS4_6LayoutINS5_IJNSA_ILi2EEESB_SB_EEENS5_IJSB_NSA_ILi0EEESW_EEEEENS5_IJNS4_10UnderscoreESZ_SZ_EEEEENS4_13SM90_TMA_LOADENS4_14ComposedLayoutINS4_7SwizzleILi3ELi4ELi3EEENS4_18smem_ptr_flag_bitsILi16EEENST_INS5_IJNSA_ILi8EEESG_EEENS5_IJSG_SB_EEEEEEEvNS4_8identityES12_S1C_vS1D_EENS_8epilogue10collective6detail29Sm90TmaWarpSpecializedAdapterINS1G_15DefaultEpilogueISI_SJ_SJ_NS1F_6thread17LinearCombinationISI_Li1EffLNS1K_9ScaleType4KindE0ELNS_15FloatRoundStyleE2ESI_EENS1_15EpilogueDefaultEEEEEvvEEEEvNT_6ParamsE)
        /*0020*/ 	.word	0x00000000
.L_19:


//--------------------- .nv.compat                --------------------------
	.section	.nv.compat,"",@"SHT_CUDA_COMPAT_INFO"
	.align	4
        /*0000*/ 	.byte	0x02, 0x09, 0x01, 0x00, 0x02, 0x02, 0x04, 0x00, 0x02, 0x05, 0x05, 0x00, 0x03, 0x07, 0x01, 0x01
        /*0010*/ 	.byte	0x02, 0x03, 0x01, 0x00, 0x02, 0x06, 0x01, 0x00, 0x04, 0x0b, 0x08, 0x00, 0x00, 0x00, 0x00, 0x00
        /*0020*/ 	.byte	0x00, 0x00, 0x00, 0x00


//--------------------- .nv.info._ZN7cutlass13device_kernelINS_4gemm6kernel13GemmUniversalIN4cute5tupleIJiiiiEEENS1_10collective13CollectiveMmaINS1_34MainloopSm90TmaGmmaWarpSpecializedILi9ENS5_IJNS4_1CILi1EEESB_SB_EEENS1_35KernelTmaWarpSpecializedCooperativeEEENS5_IJNSA_ILi128EEENSA_ILi64EEESG_EEENS_6half_tENS5_IJlSB_lEEESI_SJ_NS4_8TiledMMAINS4_8MMA_AtomIJNS4_4SM904GMMA25MMA_64x64x16_F32F16F16_SSILNSN_5MajorE0ELSP_0ELNSN_7ScaleInE1ELSQ_1EEEEEENS4_6LayoutINS5_IJNSA_ILi2EEESB_SB_EEENS5_IJSB_NSA_ILi0EEESW_EEEEENS5_IJNS4_10UnderscoreESZ_SZ_EEEEENS4_13SM90_TMA_LOADENS4_14ComposedLayoutINS4_7SwizzleILi3ELi4ELi3EEENS4_18smem_ptr_flag_bitsILi16EEENST_INS5_IJNSA_ILi8EEESG_EEENS5_IJSG_SB_EEEEEEEvNS4_8identityES12_S1C_vS1D_EENS_8epilogue10collective6detail29Sm90TmaWarpSpecializedAdapterINS1G_15DefaultEpilogueISI_SJ_SJ_NS1F_6thread17LinearCombinationISI_Li1EffLNS1K_9ScaleType4KindE0ELNS_15FloatRoundStyleE2ESI_EENS1_15EpilogueDefaultEEEEEvvEEEEvNT_6ParamsE --------------------------
	.section	.nv.info._ZN7cutlass13device_kernelINS_4gemm6kernel13GemmUniversalIN4cute5tupleIJiiiiEEENS1_10collective13CollectiveMmaINS1_34MainloopSm90TmaGmmaWarpSpecializedILi9ENS5_IJNS4_1CILi1EEESB_SB_EEENS1_35KernelTmaWarpSpecializedCooperativeEEENS5_IJNSA_ILi128EEENSA_ILi64EEESG_EEENS_6half_tENS5_IJlSB_lEEESI_SJ_NS4_8TiledMMAINS4_8MMA_AtomIJNS4_4SM904GMMA25MMA_64x64x16_F32F16F16_SSILNSN_5MajorE0ELSP_0ELNSN_7ScaleInE1ELSQ_1EEEEEENS4_6LayoutINS5_IJNSA_ILi2EEESB_SB_EEENS5_IJSB_NSA_ILi0EEESW_EEEEENS5_IJNS4_10UnderscoreESZ_SZ_EEEEENS4_13SM90_TMA_LOADENS4_14ComposedLayoutINS4_7SwizzleILi3ELi4ELi3EEENS4_18smem_ptr_flag_bitsILi16EEENST_INS5_IJNSA_ILi8EEESG_EEENS5_IJSG_SB_EEEEEEEvNS4_8identityES12_S1C_vS1D_EENS_8epilogue10collective6detail29Sm90TmaWarpSpecializedAdapterINS1G_15DefaultEpilogueISI_SJ_SJ_NS1F_6thread17LinearCombinationISI_Li1EffLNS1K_9ScaleType4KindE0ELNS_15FloatRoundStyleE2ESI_EENS1_15EpilogueDefaultEEEEEvvEEEEvNT_6ParamsE,"",@"SHT_CUDA_INFO"
	.sectionflags	@""
	.align	4


	//----- nvinfo : EIATTR_CUDA_API_VERSION
	.align		4
        /*0000*/ 	.byte	0x04, 0x37
        /*0002*/ 	.short	(.L_21 - .L_20)
.L_20:
        /*0004*/ 	.word	0x00000082


	//----- nvinfo : EIATTR_KPARAM_INFO
	.align		4
.L_21:
        /*0008*/ 	.byte	0x04, 0x17
        /*000a*/ 	.short	(.L_23 - .L_22)
.L_22:
        /*000c*/ 	.word	0x00000000
        /*0010*/ 	.short	0x0000
        /*0012*/ 	.short	0x0070
        /*0014*/ 	.byte	0x00, 0xf0, 0x01, 0x10


	//----- nvinfo : EIATTR_SPARSE_MMA_MASK
	.align		4
.L_23:
        /*0018*/ 	.byte	0x03, 0x50
        /*001a*/ 	.short	0x0000


	//----- nvinfo : EIATTR_MAXREG_COUNT
	.align		4
        /*001c*/ 	.byte	0x03, 0x1b
        /*001e*/ 	.short	0x00a8


	//----- nvinfo : EIATTR_NUM_BARRIERS
	.align		4
        /*0020*/ 	.byte	0x02, 0x4c
        /*0022*/ 	.byte	0x01
	.zero		1


	//----- nvinfo : EIATTR_EXTERNS
	.align		4
        /*0024*/ 	.byte	0x04, 0x0f
        /*0026*/ 	.short	(.L_25 - .L_24)


	//   ....[0]....
	.align		4
.L_24:
        /*0028*/ 	.word	index@(__assertfail)


	//----- nvinfo : EIATTR_MERCURY_ISA_VERSION
	.align		4
.L_25:
        /*002c*/ 	.byte	0x03, 0x5f
        /*002e*/ 	.short	0x0101


	//----- nvinfo : EIATTR_INT_WARP_WIDE_INSTR_OFFSETS
	.align		4
        /*0030*/ 	.byte	0x04, 0x31
        /*0032*/ 	.short	(.L_27 - .L_26)


	//   ....[0]....
.L_26:
        /*0034*/ 	.word	0x00000480


	//   ....[1]....
        /*0038*/ 	.word	0x000004b0


	//   ....[2]....
        /*003c*/ 	.word	0x00000590


	//----- nvinfo : EIATTR_COOP_GROUP_MASK_REGIDS
	.align		4
.L_27:
        /*0040*/ 	.byte	0x04, 0x29
        /*0042*/ 	.short	(.L_29 - .L_28)


	//   ....[0]....
.L_28:
        /*0044*/ 	.word	0xffffffff


	//   ....[1]....
        /*0048*/ 	.word	0xffffffff


	//   ....[2]....
        /*004c*/ 	.word	0xffffffff


	//   ....[3]....
        /*0050*/ 	.word	0xffffffff


	//   ....[4]....
        /*0054*/ 	.word	0xffffffff


	//----- nvinfo : EIATTR_COOP_GROUP_INSTR_OFFSETS
	.align		4
.L_29:
        /*0058*/ 	.byte	0x04, 0x28
        /*005a*/ 	.short	(.L_31 - .L_30)


	//   ....[0]....
.L_30:
        /*005c*/ 	.word	0x00000060


	//   ....[1]....
        /*0060*/ 	.word	0x00000070


	//   ....[2]....
        /*0064*/ 	.word	0x00000130


	//   ....[3]....
        /*0068*/ 	.word	0x00000390


	//   ....[4]....
        /*006c*/ 	.word	0x00001040


	//----- nvinfo : EIATTR_REG_RECONFIG
	.align		4
.L_31:
        /*0070*/ 	.byte	0x01, 0x54
	.zero		2


	//----- nvinfo : EIATTR_SYSCALL_OFFSETS
	.align		4
        /*0074*/ 	.byte	0x04, 0x46
        /*0076*/ 	.short	(.L_33 - .L_32)


	//   ....[0]....
.L_32:
        /*0078*/ 	.word	0x00001200


	//----- nvinfo : EIATTR_MBARRIER_INSTR_OFFSETS
	.align		4
.L_33:
        /*007c*/ 	.byte	0x04, 0x39
        /*007e*/ 	.short	(.L_35 - .L_34)


	//   ....[0]....
.L_34:
        /*0080*/ 	.word	0x00000250
        /*0084*/ 	.word	0x000000ff
        /*0088*/ 	.word	0x00000000
        /*008c*/ 	.short	0x0100
        /*008e*/ 	.byte	0x08
	.zero		1


	//   ....[1]....
        /*0090*/ 	.word	0x00000260
        /*0094*/ 	.word	0x000000ff
        /*0098*/ 	.word	0x00000048
        /*009c*/ 	.short	0x0100
        /*009e*/ 	.byte	0x08
	.zero		1


	//   ....[2]....
        /*00a0*/ 	.word	0x00000270
        /*00a4*/ 	.word	0x000000ff
        /*00a8*/ 	.word	0x00000008
        /*00ac*/ 	.short	0x0100
        /*00ae*/ 	.byte	0x08
	.zero		1


	//   ....[3]....
        /*00b0*/ 	.word	0x00000280
        /*00b4*/ 	.word	0x000000ff
        /*00b8*/ 	.word	0x00000050
        /*00bc*/ 	.short	0x0100
        /*00be*/ 	.byte	0x08
	.zero		1


	//   ....[4]....
        /*00c0*/ 	.word	0x00000290
        /*00c4*/ 	.word	0x000000ff
        /*00c8*/ 	.word	0x00000010
        /*00cc*/ 	.short	0x0100
        /*00ce*/ 	.byte	0x08
	.zero		1


	//   ....[5]....
        /*00d0*/ 	.word	0x000002a0
        /*00d4*/ 	.word	0x000000ff
        /*00d8*/ 	.word	0x00000058
        /*00dc*/ 	.short	0x0100
        /*00de*/ 	.byte	0x08
	.zero		1


	//   ....[6]....
        /*00e0*/ 	.word	0x000002b0
        /*00e4*/ 	.word	0x000000ff
        /*00e8*/ 	.word	0x00000018
        /*00ec*/ 	.short	0x0100
        /*00ee*/ 	.byte	0x08
	.zero		1


	//   ....[7]....
        /*00f0*/ 	.word	0x000002c0
        /*00f4*/ 	.word	0x000000ff
        /*00f8*/ 	.word	0x00000060
        /*00fc*/ 	.short	0x0100
        /*00fe*/ 	.byte	0x08
	.zero		1


	//   ....[8]....
        /*0100*/ 	.word	0x000002d0
        /*0104*/ 	.word	0x000000ff
        /*0108*/ 	.word	0x00000020
        /*010c*/ 	.short	0x0100
        /*010e*/ 	.byte	0x08
	.zero		1


	//   ....[9]....
        /*0110*/ 	.word	0x000002e0
        /*0114*/ 	.word	0x000000ff
        /*0118*/ 	.word	0x00000068
        /*011c*/ 	.short	0x0100
        /*011e*/ 	.byte	0x08
	.zero		1


	//   ....[10]....
        /*0120*/ 	.word	0x000002f0
        /*0124*/ 	.word	0x000000ff
        /*0128*/ 	.word	0x00000028
        /*012c*/ 	.short	0x0100
        /*012e*/ 	.byte	0x08
	.zero		1


	//   ....[11]....
        /*0130*/ 	.word	0x00000300
        /*0134*/ 	.word	0x000000ff
        /*0138*/ 	.word	0x00000070
        /*013c*/ 	.short	0x0100
        /*013e*/ 	.byte	0x08
	.zero		1


	//   ....[12]....
        /*0140*/ 	.word	0x00000310
        /*0144*/ 	.word	0x000000ff
        /*0148*/ 	.word	0x00000030
        /*014c*/ 	.short	0x0100
        /*014e*/ 	.byte	0x08
	.zero		1


	//   ....[13]....
        /*0150*/ 	.word	0x00000320
        /*0154*/ 	.word	0x000000ff
        /*0158*/ 	.word	0x00000078
        /*015c*/ 	.short	0x0100
        /*015e*/ 	.byte	0x08
	.zero		1


	//   ....[14]....
        /*0160*/ 	.word	0x00000330
        /*0164*/ 	.word	0x000000ff
        /*0168*/ 	.word	0x00000038
        /*016c*/ 	.short	0x0100
        /*016e*/ 	.byte	0x08
	.zero		1


	//   ....[15]....
        /*0170*/ 	.word	0x00000340
        /*0174*/ 	.word	0x000000ff
        /*0178*/ 	.word	0x00000080
        /*017c*/ 	.short	0x0100
        /*017e*/ 	.byte	0x08
	.zero		1


	//   ....[16]....
        /*0180*/ 	.word	0x00000350
        /*0184*/ 	.word	0x000000ff
        /*0188*/ 	.word	0x00000040
        /*018c*/ 	.short	0x0100
        /*018e*/ 	.byte	0x08
	.zero		1


	//   ....[17]....
        /*0190*/ 	.word	0x00000360
        /*0194*/ 	.word	0x000000ff
        /*0198*/ 	.word	0x00000088
        /*019c*/ 	.short	0x0100
        /*019e*/ 	.byte	0x08
	.zero		1


	//   ....[18]....
        /*01a0*/ 	.word	0x00000600
        /*01a4*/ 	.word	0x000000ff
        /*01a8*/ 	.word	0x000000a0
        /*01ac*/ 	.short	0x0100
        /*01ae*/ 	.byte	0x06
	.zero		1


	//   ....[19]....
        /*01b0*/ 	.word	0x00000660
        /*01b4*/ 	.word	0x000000ff
        /*01b8*/ 	.word	0x000000a8
        /*01bc*/ 	.short	0x0100
        /*01be*/ 	.byte	0x06
	.zero		1


	//   ....[20]....
        /*01c0*/ 	.word	0x00001280
        /*01c4*/ 	.word	0x00000003
        /*01c8*/ 	.word	0x00000000
        /*01cc*/ 	.short	0x010a
        /*01ce*/ 	.byte	0x3f
	.zero		1


	//   ....[21]....
        /*01d0*/ 	.word	0x000012c0
        /*01d4*/ 	.word	0x00000003
        /*01d8*/ 	.word	0x00000000
        /*01dc*/ 	.short	0x010a
        /*01de*/ 	.byte	0x3f
	.zero		1


	//   ....[22]....
        /*01e0*/ 	.word	0x00001660
        /*01e4*/ 	.word	0x000000ff
        /*01e8*/ 	.word	0x00000000
        /*01ec*/ 	.short	0x010a
        /*01ee*/ 	.byte	0x08
	.zero		1


	//   ....[23]....
        /*01f0*/ 	.word	0x000016a0
        /*01f4*/ 	.word	0x000000ff
        /*01f8*/ 	.word	0x00000000
        /*01fc*/ 	.short	0x010a
        /*01fe*/ 	.byte	0x08
	.zero		1


	//   ....[24]....
        /*0200*/ 	.word	0x00001900
        /*0204*/ 	.word	0x000000ff
        /*0208*/ 	.word	0x00000000
        /*020c*/ 	.short	0x0101
        /*020e*/ 	.byte	0x08
	.zero		1


	//   ....[25]....
        /*0210*/ 	.word	0x00001b00
        /*0214*/ 	.word	0x000000ff
        /*0218*/ 	.word	0x00000000
        /*021c*/ 	.short	0x0101
        /*021e*/ 	.byte	0x06
	.zero		1


	//   ....[26]....
        /*0220*/ 	.word	0x00005090
        /*0224*/ 	.word	0x0000000e
        /*0228*/ 	.word	0x00000048
        /*022c*/ 	.short	0x010a
        /*022e*/ 	.byte	0x3f
	.zero		1


	//   ....[27]....
        /*0230*/ 	.word	0x00005410
        /*0234*/ 	.word	0x00000006
        /*0238*/ 	.word	0x000000a8
        /*023c*/ 	.short	0x0101
        /*023e*/ 	.byte	0x3f
	.zero		1


	//   ....[28]....
        /*0240*/ 	.word	0x00005b40
        /*0244*/ 	.word	0x00000007
        /*0248*/ 	.word	0x00000000
        /*024c*/ 	.short	0x010a
        /*024e*/ 	.byte	0x3f
	.zero		1


	//   ....[29]....
        /*0250*/ 	.word	0x00005bc0
        /*0254*/ 	.word	0x00000009
        /*0258*/ 	.word	0x00000000
        /*025c*/ 	.short	0x010a
        /*025e*/ 	.byte	0x3f
	.zero		1


	//   ....[30]....
        /*0260*/ 	.word	0x00005c50
        /*0264*/ 	.word	0x00000006
        /*0268*/ 	.word	0x00000000
        /*026c*/ 	.short	0x010a
        /*026e*/ 	.byte	0x3f
	.zero		1


	//   ....[31]....
        /*0270*/ 	.word	0x00005ce0
        /*0274*/ 	.word	0x00000009
        /*0278*/ 	.word	0x00000000
        /*027c*/ 	.short	0x010a
        /*027e*/ 	.byte	0x3f
	.zero		1


	//   ....[32]....
        /*0280*/ 	.word	0x00005d70
        /*0284*/ 	.word	0x00000006
        /*0288*/ 	.word	0x00000000
        /*028c*/ 	.short	0x010a
        /*028e*/ 	.byte	0x3f
	.zero		1


	//   ....[33]....
        /*0290*/ 	.word	0x00005e00
        /*0294*/ 	.word	0x00000009
        /*0298*/ 	.word	0x00000000
        /*029c*/ 	.short	0x010a
        /*029e*/ 	.byte	0x3f
	.zero		1


	//   ....[34]....
        /*02a0*/ 	.word	0x00005e90
        /*02a4*/ 	.word	0x00000006
        /*02a8*/ 	.word	0x00000000
        /*02ac*/ 	.short	0x010a
        /*02ae*/ 	.byte	0x3f
	.zero		1


	//   ....[35]....
        /*02b0*/ 	.word	0x00005f20
        /*02b4*/ 	.word	0x00000009
        /*02b8*/ 	.word	0x00000000
        /*02bc*/ 	.short	0x010a
        /*02be*/ 	.byte	0x3f
	.zero		1


	//   ....[36]....
        /*02c0*/ 	.word	0x00005fb0
        /*02c4*/ 	.word	0x00000003
        /*02c8*/ 	.word	0x00000000
        /*02cc*/ 	.short	0x010a
        /*02ce*/ 	.byte	0x3f
	.zero		1


	//   ....[37]....
        /*02d0*/ 	.word	0x00006010
        /*02d4*/ 	.word	0x00000003
        /*02d8*/ 	.word	0x00000000
        /*02dc*/ 	.short	0x010a
        /*02de*/ 	.byte	0x3f
	.zero		1


	//   ....[38]....
        /*02e0*/ 	.word	0x00006070
        /*02e4*/ 	.word	0x00000004
        /*02e8*/ 	.word	0x00000000
        /*02ec*/ 	.short	0x010a
        /*02ee*/ 	.byte	0x3f
	.zero		1


	//   ....[39]....
        /*02f0*/ 	.word	0x00006140
        /*02f4*/ 	.word	0x0000000e
        /*02f8*/ 	.word	0x00000048
        /*02fc*/ 	.short	0x010a
        /*02fe*/ 	.byte	0x3f
	.zero		1


	//   ....[40]....
        /*0300*/ 	.word	0x00006210
        /*0304*/ 	.word	0x00000007
        /*0308*/ 	.word	0x00000000
        /*030c*/ 	.short	0x010a
        /*030e*/ 	.byte	0x3f
	.zero		1


	//   ....[41]....
        /*0310*/ 	.word	0x00006260
        /*0314*/ 	.word	0x00000009
        /*0318*/ 	.word	0x00000000
        /*031c*/ 	.short	0x010a
        /*031e*/ 	.byte	0x3f
	.zero		1


	//   ....[42]....
        /*0320*/ 	.word	0x000062b0
        /*0324*/ 	.word	0x00000006
        /*0328*/ 	.word	0x00000000
        /*032c*/ 	.short	0x010a
        /*032e*/ 	.byte	0x3f
	.zero		1


	//   ....[43]....
        /*0330*/ 	.word	0x00006300
        /*0334*/ 	.word	0x00000009
        /*0338*/ 	.word	0x00000000
        /*033c*/ 	.short	0x010a
        /*033e*/ 	.byte	0x3f
	.zero		1


	//   ....[44]....
        /*0340*/ 	.word	0x00006350
        /*0344*/ 	.word	0x00000006
        /*0348*/ 	.word	0x00000000
        /*034c*/ 	.short	0x010a
        /*034e*/ 	.byte	0x3f
	.zero		1


	//   ....[45]....
        /*0350*/ 	.word	0x000063a0
        /*0354*/ 	.word	0x00000009
        /*0358*/ 	.word	0x00000000
        /*035c*/ 	.short	0x010a
        /*035e*/ 	.byte	0x3f
	.zero		1


	//   ....[46]....
        /*0360*/ 	.word	0x000063f0
        /*0364*/ 	.word	0x00000006
        /*0368*/ 	.word	0x00000000
        /*036c*/ 	.short	0x010a
        /*036e*/ 	.byte	0x3f
	.zero		1


	//   ....[47]....
        /*0370*/ 	.word	0x00006440
        /*0374*/ 	.word	0x00000009
        /*0378*/ 	.word	0x00000000
        /*037c*/ 	.short	0x010a
        /*037e*/ 	.byte	0x3f
	.zero		1


	//----- nvinfo : EIATTR_NUM_MBARRIERS
	.align		4
.L_35:
        /*0380*/ 	.byte	0x03, 0x38
        /*0382*/ 	.short	0x0014


	//----- nvinfo : EIATTR_EXIT_INSTR_OFFSETS
	.align		4
        /*0384*/ 	.byte	0x04, 0x1c
        /*0386*/ 	.short	(.L_37 - .L_36)


	//   ....[0]....
.L_36:
        /*0388*/ 	.word	0x000006b0


	//   ....[1]....
        /*038c*/ 	.word	0x00000f70


	//   ....[2]....
        /*0390*/ 	.word	0x00004700


	//   ....[3]....
        /*0394*/ 	.word	0x00004d30


	//   ....[4]....
        /*0398*/ 	.word	0x00006000


	//----- nvinfo : EIATTR_MAX_THREADS
	.align		4
.L_37:
        /*039c*/ 	.byte	0x04, 0x05
        /*039e*/ 	.short	(.L_39 - .L_38)
.L_38:
        /*03a0*/ 	.word	0x00000180
        /*03a4*/ 	.word	0x00000001
        /*03a8*/ 	.word	0x00000001


	//----- nvinfo : EIATTR_CRS_STACK_SIZE
	.align		4
.L_39:
        /*03ac*/ 	.byte	0x04, 0x1e
        /*03ae*/ 	.short	(.L_41 - .L_40)
.L_40:
        /*03b0*/ 	.word	0x00000000


	//----- nvinfo : EIATTR_CBANK_PARAM_SIZE
	.align		4
.L_41:
        /*03b4*/ 	.byte	0x03, 0x19
        /*03b6*/ 	.short	0x0470


	//----- nvinfo : EIATTR_PARAM_CBANK
	.align		4
        /*03b8*/ 	.byte	0x04, 0x0a
        /*03ba*/ 	.short	(.L_43 - .L_42)
	.align		4
.L_42:
        /*03bc*/ 	.word	index@(.nv.constant0._ZN7cutlass13device_kernelINS_4gemm6kernel13GemmUniversalIN4cute5tupleIJiiiiEEENS1_10collective13CollectiveMmaINS1_34MainloopSm90TmaGmmaWarpSpecializedILi9ENS5_IJNS4_1CILi1EEESB_SB_EEENS1_35KernelTmaWarpSpecializedCooperativeEEENS5_IJNSA_ILi128EEENSA_ILi64EEESG_EEENS_6half_tENS5_IJlSB_lEEESI_SJ_NS4_8TiledMMAINS4_8MMA_AtomIJNS4_4SM904GMMA25MMA_64x64x16_F32F16F16_SSILNSN_5MajorE0ELSP_0ELNSN_7ScaleInE1ELSQ_1EEEEEENS4_6LayoutINS5_IJNSA_ILi2EEESB_SB_EEENS5_IJSB_NSA_ILi0EEESW_EEEEENS5_IJNS4_10UnderscoreESZ_SZ_EEEEENS4_13SM90_TMA_LOADENS4_14ComposedLayoutINS4_7SwizzleILi3ELi4ELi3EEENS4_18smem_ptr_flag_bitsILi16EEENST_INS5_IJNSA_ILi8EEESG_EEENS5_IJSG_SB_EEEEEEEvNS4_8identityES12_S1C_vS1D_EENS_8epilogue10collective6detail29Sm90TmaWarpSpecializedAdapterINS1G_15DefaultEpilogueISI_SJ_SJ_NS1F_6thread17LinearCombinationISI_Li1EffLNS1K_9ScaleType4KindE0ELNS_15FloatRoundStyleE2ESI_EENS1_15EpilogueDefaultEEEEEvvEEEEvNT_6ParamsE)
        /*03c0*/ 	.short	0x0210
        /*03c2*/ 	.short	0x0470


	//----- nvinfo : EIATTR_SW_WAR
	.align		4
.L_43:
        /*03c4*/ 	.byte	0x04, 0x36
        /*03c6*/ 	.short	(.L_45 - .L_44)
.L_44:
        /*03c8*/ 	.word	0x00000008
.L_45:


//--------------------- .nv.callgraph             --------------------------
	.section	.nv.callgraph,"",@"SHT_CUDA_CALLGRAPH"
	.align	4
	.sectionentsize	8
	.align		4
        /*0000*/ 	.word	0x00000000
	.align		4
        /*0004*/ 	.word	0xffffffff
	.align		4
        /*0008*/ 	.word	index@(_ZN7cutlass13device_kernelINS_4gemm6kernel13GemmUniversalIN4cute5tupleIJiiiiEEENS1_10collective13CollectiveMmaINS1_34MainloopSm90TmaGmmaWarpSpecializedILi9ENS5_IJNS4_1CILi1EEESB_SB_EEENS1_35KernelTmaWarpSpecializedCooperativeEEENS5_IJNSA_ILi128EEENSA_ILi64EEESG_EEENS_6half_tENS5_IJlSB_lEEESI_SJ_NS4_8TiledMMAINS4_8MMA_AtomIJNS4_4SM904GMMA25MMA_64x64x16_F32F16F16_SSILNSN_5MajorE0ELSP_0ELNSN_7ScaleInE1ELSQ_1EEEEEENS4_6LayoutINS5_IJNSA_ILi2EEESB_SB_EEENS5_IJSB_NSA_ILi0EEESW_EEEEENS5_IJNS4_10UnderscoreESZ_SZ_EEEEENS4_13SM90_TMA_LOADENS4_14ComposedLayoutINS4_7SwizzleILi3ELi4ELi3EEENS4_18smem_ptr_flag_bitsILi16EEENST_INS5_IJNSA_ILi8EEESG_EEENS5_IJSG_SB_EEEEEEEvNS4_8identityES12_S1C_vS1D_EENS_8epilogue10collective6detail29Sm90TmaWarpSpecializedAdapterINS1G_15DefaultEpilogueISI_SJ_SJ_NS1F_6thread17LinearCombinationISI_Li1EffLNS1K_9ScaleType4KindE0ELNS_15FloatRoundStyleE2ESI_EENS1_15EpilogueDefaultEEEEEvvEEEEvNT_6ParamsE)
	.align		4
        /*000c*/ 	.word	index@(__assertfail)
	.align		4
        /*0010*/ 	.word	0x00000000
	.align		4
        /*0014*/ 	.word	0xfffffffe
	.align		4
        /*0018*/ 	.word	0x00000000
	.align		4
        /*001c*/ 	.word	0xfffffffd
	.align		4
        /*0020*/ 	.word	0x00000000
	.align		4
        /*0024*/ 	.word	0xfffffffc


//--------------------- .nv.constant4             --------------------------
	.section	.nv.constant4,"a",@progbits
	.align	8
	.align		8
.nv.constant4:
        /*0000*/ 	.dword	__assertfail
	.align		8
        /*0008*/ 	.dword	__unnamed_1
	.align		8
        /*0010*/ 	.dword	_ZN39_INTERNAL_e6a63dd5_4_k_cu_d3906c99_71904cuda3std3__45__cpo5beginE
	.align		8
        /*0018*/ 	.dword	_ZN39_INTERNAL_e6a63dd5_4_k_cu_d3906c99_71904cuda3std3__45__cpo3endE
	.align		8
        /*0020*/ 	.dword	_ZN39_INTERNAL_e6a63dd5_4_k_cu_d3906c99_71904cuda3std3__45__cpo6cbeginE
	.align		8
        /*0028*/ 	.dword	_ZN39_INTERNAL_e6a63dd5_4_k_cu_d3906c99_71904cuda3std3__45__cpo4cendE
	.align		8
        /*0030*/ 	.dword	_ZN39_INTERNAL_e6a63dd5_4_k_cu_d3906c99_71904cuda3std3__441_GLOBAL__N__e6a63dd5_4_k_cu_d3906c99_71906ignoreE
	.align		8
        /*0038*/ 	.dword	_ZN39_INTERNAL_e6a63dd5_4_k_cu_d3906c99_71904cuda3std3__419piecewise_constructE
	.align		8
        /*0040*/ 	.dword	_ZN39_INTERNAL_e6a63dd5_4_k_cu_d3906c99_71904cuda3std3__48in_placeE
	.align		8
        /*0048*/ 	.dword	_ZN39_INTERNAL_e6a63dd5_4_k_cu_d3906c99_71904cuda3std6ranges3__45__cpo4swapE
	.align		8
        /*0050*/ 	.dword	_ZN39_INTERNAL_e6a63dd5_4_k_cu_d3906c99_71904cuda3std6ranges3__45__cpo9iter_moveE
	.align		8
        /*0058*/ 	.dword	_ZN39_INTERNAL_e6a63dd5_4_k_cu_d3906c99_71904cute7productE
	.align		8
        /*0060*/ 	.dword	_ZN39_INTERNAL_e6a63dd5_4_k_cu_d3906c99_71904cute1_E
	.align		8
        /*0068*/ 	.dword	$str$22
	.align		8
        /*0070*/ 	.dword	$str$23


//--------------------- .text._ZN7cutlass13device_kernelINS_4gemm6kernel13GemmUniversalIN4cute5tupleIJiiiiEEENS1_10collective13CollectiveMmaINS1_34MainloopSm90TmaGmmaWarpSpecializedILi9ENS5_IJNS4_1CILi1EEESB_SB_EEENS1_35KernelTmaWarpSpecializedCooperativeEEENS5_IJNSA_ILi128EEENSA_ILi64EEESG_EEENS_6half_tENS5_IJlSB_lEEESI_SJ_NS4_8TiledMMAINS4_8MMA_AtomIJNS4_4SM904GMMA25MMA_64x64x16_F32F16F16_SSILNSN_5MajorE0ELSP_0ELNSN_7ScaleInE1ELSQ_1EEEEEENS4_6LayoutINS5_IJNSA_ILi2EEESB_SB_EEENS5_IJSB_NSA_ILi0EEESW_EEEEENS5_IJNS4_10UnderscoreESZ_SZ_EEEEENS4_13SM90_TMA_LOADENS4_14ComposedLayoutINS4_7SwizzleILi3ELi4ELi3EEENS4_18smem_ptr_flag_bitsILi16EEENST_INS5_IJNSA_ILi8EEESG_EEENS5_IJSG_SB_EEEEEEEvNS4_8identityES12_S1C_vS1D_EENS_8epilogue10collective6detail29Sm90TmaWarpSpecializedAdapterINS1G_15DefaultEpilogueISI_SJ_SJ_NS1F_6thread17LinearCombinationISI_Li1EffLNS1K_9ScaleType4KindE0ELNS_15FloatRoundStyleE2ESI_EENS1_15EpilogueDefaultEEEEEvvEEEEvNT_6ParamsE --------------------------
	.section	.text._ZN7cutlass13device_kernelINS_4gemm6kernel13GemmUniversalIN4cute5tupleIJiiiiEEENS1_10collective13CollectiveMmaINS1_34MainloopSm90TmaGmmaWarpSpecializedILi9ENS5_IJNS4_1CILi1EEESB_SB_EEENS1_35KernelTmaWarpSpecializedCooperativeEEENS5_IJNSA_ILi128EEENSA_ILi64EEESG_EEENS_6half_tENS5_IJlSB_lEEESI_SJ_NS4_8TiledMMAINS4_8MMA_AtomIJNS4_4SM904GMMA25MMA_64x64x16_F32F16F16_SSILNSN_5MajorE0ELSP_0ELNSN_7ScaleInE1ELSQ_1EEEEEENS4_6LayoutINS5_IJNSA_ILi2EEESB_SB_EEENS5_IJSB_NSA_ILi0EEESW_EEEEENS5_IJNS4_10UnderscoreESZ_SZ_EEEEENS4_13SM90_TMA_LOADENS4_14ComposedLayoutINS4_7SwizzleILi3ELi4ELi3EEENS4_18smem_ptr_flag_bitsILi16EEENST_INS5_IJNSA_ILi8EEESG_EEENS5_IJSG_SB_EEEEEEEvNS4_8identityES12_S1C_vS1D_EENS_8epilogue10collective6detail29Sm90TmaWarpSpecializedAdapterINS1G_15DefaultEpilogueISI_SJ_SJ_NS1F_6thread17LinearCombinationISI_Li1EffLNS1K_9ScaleType4KindE0ELNS_15FloatRoundStyleE2ESI_EENS1_15EpilogueDefaultEEEEEvvEEEEvNT_6ParamsE,"ax",@progbits
	.align	128
.text._ZN7cutlass13device_kernelINS_4gemm6kernel13GemmUniversalIN4cute5tupleIJiiiiEEENS1_10collective13CollectiveMmaINS1_34MainloopSm90TmaGmmaWarpSpecializedILi9ENS5_IJNS4_1CILi1EEESB_SB_EEENS1_35KernelTmaWarpSpecializedCooperativeEEENS5_IJNSA_ILi128EEENSA_ILi64EEESG_EEENS_6half_tENS5_IJlSB_lEEESI_SJ_NS4_8TiledMMAINS4_8MMA_AtomIJNS4_4SM904GMMA25MMA_64x64x16_F32F16F16_SSILNSN_5MajorE0ELSP_0ELNSN_7ScaleInE1ELSQ_1EEEEEENS4_6LayoutINS5_IJNSA_ILi2EEESB_SB_EEENS5_IJSB_NSA_ILi0EEESW_EEEEENS5_IJNS4_10UnderscoreESZ_SZ_EEEEENS4_13SM90_TMA_LOADENS4_14ComposedLayoutINS4_7SwizzleILi3ELi4ELi3EEENS4_18smem_ptr_flag_bitsILi16EEENST_INS5_IJNSA_ILi8EEESG_EEENS5_IJSG_SB_EEEEEEEvNS4_8identityES12_S1C_vS1D_EENS_8epilogue10collective6detail29Sm90TmaWarpSpecializedAdapterINS1G_15DefaultEpilogueISI_SJ_SJ_NS1F_6thread17LinearCombinationISI_Li1EffLNS1K_9ScaleType4KindE0ELNS_15FloatRoundStyleE2ESI_EENS1_15EpilogueDefaultEEEEEvvEEEEvNT_6ParamsE:
        .type           _ZN7cutlass13device_kernelINS_4gemm6kernel13GemmUniversalIN4cute5tupleIJiiiiEEENS1_10collective13CollectiveMmaINS1_34MainloopSm90TmaGmmaWarpSpecializedILi9ENS5_IJNS4_1CILi1EEESB_SB_EEENS1_35KernelTmaWarpSpecializedCooperativeEEENS5_IJNSA_ILi128EEENSA_ILi64EEESG_EEENS_6half_tENS5_IJlSB_lEEESI_SJ_NS4_8TiledMMAINS4_8MMA_AtomIJNS4_4SM904GMMA25MMA_64x64x16_F32F16F16_SSILNSN_5MajorE0ELSP_0ELNSN_7ScaleInE1ELSQ_1EEEEEENS4_6LayoutINS5_IJNSA_ILi2EEESB_SB_EEENS5_IJSB_NSA_ILi0EEESW_EEEEENS5_IJNS4_10UnderscoreESZ_SZ_EEEEENS4_13SM90_TMA_LOADENS4_14ComposedLayoutINS4_7SwizzleILi3ELi4ELi3EEENS4_18smem_ptr_flag_bitsILi16EEENST_INS5_IJNSA_ILi8EEESG_EEENS5_IJSG_SB_EEEEEEEvNS4_8identityES12_S1C_vS1D_EENS_8epilogue10collective6detail29Sm90TmaWarpSpecializedAdapterINS1G_15DefaultEpilogueISI_SJ_SJ_NS1F_6thread17LinearCombinationISI_Li1EffLNS1K_9ScaleType4KindE0ELNS_15FloatRoundStyleE2ESI_EENS1_15EpilogueDefaultEEEEEvvEEEEvNT_6ParamsE,@function
        .size           _ZN7cutlass13device_kernelINS_4gemm6kernel13GemmUniversalIN4cute5tupleIJiiiiEEENS1_10collective13CollectiveMmaINS1_34MainloopSm90TmaGmmaWarpSpecializedILi9ENS5_IJNS4_1CILi1EEESB_SB_EEENS1_35KernelTmaWarpSpecializedCooperativeEEENS5_IJNSA_ILi128EEENSA_ILi64EEESG_EEENS_6half_tENS5_IJlSB_lEEESI_SJ_NS4_8TiledMMAINS4_8MMA_AtomIJNS4_4SM904GMMA25MMA_64x64x16_F32F16F16_SSILNSN_5MajorE0ELSP_0ELNSN_7ScaleInE1ELSQ_1EEEEEENS4_6LayoutINS5_IJNSA_ILi2EEESB_SB_EEENS5_IJSB_NSA_ILi0EEESW_EEEEENS5_IJNS4_10UnderscoreESZ_SZ_EEEEENS4_13SM90_TMA_LOADENS4_14ComposedLayoutINS4_7SwizzleILi3ELi4ELi3EEENS4_18smem_ptr_flag_bitsILi16EEENST_INS5_IJNSA_ILi8EEESG_EEENS5_IJSG_SB_EEEEEEEvNS4_8identityES12_S1C_vS1D_EENS_8epilogue10collective6detail29Sm90TmaWarpSpecializedAdapterINS1G_15DefaultEpilogueISI_SJ_SJ_NS1F_6thread17LinearCombinationISI_Li1EffLNS1K_9ScaleType4KindE0ELNS_15FloatRoundStyleE2ESI_EENS1_15EpilogueDefaultEEEEEvvEEEEvNT_6ParamsE,(.L_x_141 - _ZN7cutlass13device_kernelINS_4gemm6kernel13GemmUniversalIN4cute5tupleIJiiiiEEENS1_10collective13CollectiveMmaINS1_34MainloopSm90TmaGmmaWarpSpecializedILi9ENS5_IJNS4_1CILi1EEESB_SB_EEENS1_35KernelTmaWarpSpecializedCooperativeEEENS5_IJNSA_ILi128EEENSA_ILi64EEESG_EEENS_6half_tENS5_IJlSB_lEEESI_SJ_NS4_8TiledMMAINS4_8MMA_AtomIJNS4_4SM904GMMA25MMA_64x64x16_F32F16F16_SSILNSN_5MajorE0ELSP_0ELNSN_7ScaleInE1ELSQ_1EEEEEENS4_6LayoutINS5_IJNSA_ILi2EEESB_SB_EEENS5_IJSB_NSA_ILi0EEESW_EEEEENS5_IJNS4_10UnderscoreESZ_SZ_EEEEENS4_13SM90_TMA_LOADENS4_14ComposedLayoutINS4_7SwizzleILi3ELi4ELi3EEENS4_18smem_ptr_flag_bitsILi16EEENST_INS5_IJNSA_ILi8EEESG_EEENS5_IJSG_SB_EEEEEEEvNS4_8identityES12_S1C_vS1D_EENS_8epilogue10collective6detail29Sm90TmaWarpSpecializedAdapterINS1G_15DefaultEpilogueISI_SJ_SJ_NS1F_6thread17LinearCombinationISI_Li1EffLNS1K_9ScaleType4KindE0ELNS_15FloatRoundStyleE2ESI_EENS1_15EpilogueDefaultEEEEEvvEEEEvNT_6ParamsE)
        .other          _ZN7cutlass13device_kernelINS_4gemm6kernel13GemmUniversalIN4cute5tupleIJiiiiEEENS1_10collective13CollectiveMmaINS1_34MainloopSm90TmaGmmaWarpSpecializedILi9ENS5_IJNS4_1CILi1EEESB_SB_EEENS1_35KernelTmaWarpSpecializedCooperativeEEENS5_IJNSA_ILi128EEENSA_ILi64EEESG_EEENS_6half_tENS5_IJlSB_lEEESI_SJ_NS4_8TiledMMAINS4_8MMA_AtomIJNS4_4SM904GMMA25MMA_64x64x16_F32F16F16_SSILNSN_5MajorE0ELSP_0ELNSN_7ScaleInE1ELSQ_1EEEEEENS4_6LayoutINS5_IJNSA_ILi2EEESB_SB_EEENS5_IJSB_NSA_ILi0EEESW_EEEEENS5_IJNS4_10UnderscoreESZ_SZ_EEEEENS4_13SM90_TMA_LOADENS4_14ComposedLayoutINS4_7SwizzleILi3ELi4ELi3EEENS4_18smem_ptr_flag_bitsILi16EEENST_INS5_IJNSA_ILi8EEESG_EEENS5_IJSG_SB_EEEEEEEvNS4_8identityES12_S1C_vS1D_EENS_8epilogue10collective6detail29Sm90TmaWarpSpecializedAdapterINS1G_15DefaultEpilogueISI_SJ_SJ_NS1F_6thread17LinearCombinationISI_Li1EffLNS1K_9ScaleType4KindE0ELNS_15FloatRoundStyleE2ESI_EENS1_15EpilogueDefaultEEEEEvvEEEEvNT_6ParamsE,@"STO_CUDA_ENTRY STV_DEFAULT"
_ZN7cutlass13device_kernelINS_4gemm6kernel13GemmUniversalIN4cute5tupleIJiiiiEEENS1_10collective13CollectiveMmaINS1_34MainloopSm90TmaGmmaWarpSpecializedILi9ENS5_IJNS4_1CILi1EEESB_SB_EEENS1_35KernelTmaWarpSpecializedCooperativeEEENS5_IJNSA_ILi128EEENSA_ILi64EEESG_EEENS_6half_tENS5_IJlSB_lEEESI_SJ_NS4_8TiledMMAINS4_8MMA_AtomIJNS4_4SM904GMMA25MMA_64x64x16_F32F16F16_SSILNSN_5MajorE0ELSP_0ELNSN_7ScaleInE1ELSQ_1EEEEEENS4_6LayoutINS5_IJNSA_ILi2EEESB_SB_EEENS5_IJSB_NSA_ILi0EEESW_EEEEENS5_IJNS4_10UnderscoreESZ_SZ_EEEEENS4_13SM90_TMA_LOADENS4_14ComposedLayoutINS4_7SwizzleILi3ELi4ELi3EEENS4_18smem_ptr_flag_bitsILi16EEENST_INS5_IJNSA_ILi8EEESG_EEENS5_IJSG_SB_EEEEEEEvNS4_8identityES12_S1C_vS1D_EENS_8epilogue10collective6detail29Sm90TmaWarpSpecializedAdapterINS1G_15DefaultEpilogueISI_SJ_SJ_NS1F_6thread17LinearCombinationISI_Li1EffLNS1K_9ScaleType4KindE0ELNS_15FloatRoundStyleE2ESI_EENS1_15EpilogueDefaultEEEEEvvEEEEvNT_6ParamsE:
[----:B------:R-:W0:Y:S01]  /*0000*/  LDC R1, c[0x0][0x28] ;  /* 0x00000a00ff017b82 */ /* 0x000e220000000800 */
[----:B------:R-:W1:Y:S01]  /*0010*/  S2R R18, SR_TID.X ;  /* 0x0000000000127919 */ /* 0x000e620000002100 */
[----:B------:R-:W-:Y:S01]  /*0020*/  ELECT P0, URZ, PT ;  /* 0x00000000003f782f */ /* 0x000fe20003800000 */
[----:B------:R-:W-:Y:S01]  /*0030*/  BSSY B0, `(.L_x_0) ;  /* 0x000000f000007945 */ /* 0x000fe20003800000 */
[--C-:B-1----:R-:W-:Y:S02]  /*0040*/  SHF.R.U32.HI R0, RZ, 0x5, R18.reuse ;  /* 0x00000005ff007819 */ /* 0x102fe40000011612 */
[----:B------:R-:W-:-:S03]  /*0050*/  SHF.R.U32.HI R22, RZ, 0x7, R18 ;  /* 0x00000007ff167819 */ /* 0x000fc60000011612 */
[----:B------:R-:W1:Y:S04]  /*0060*/  SHFL.IDX PT, R5, R0, RZ, 0x1f ;  /* 0x00001fff00057589 */ /* 0x000e6800000e0000 */
[----:B------:R2:W3:Y:S01]  /*0070*/  SHFL.IDX PT, R8, R22, RZ, 0x1f ;  /* 0x00001fff16087589 */ /* 0x0004e200000e0000 */
[----:B-1----:R-:W-:-:S13]  /*0080*/  ISETP.NE.OR P0, PT, R5, RZ, !P0 ;  /* 0x000000ff0500720c */ /* 0x002fda0004705670 */
[----:B0-23--:R-:W-:Y:S05]  /*0090*/  @P0 BRA `(.L_x_1) ;  /* 0x0000000000200947 */ /* 0x00dfea0003800000 */
[----:B------:R-:W-:Y:S02]  /*00a0*/  ULDC.64 UR4, c[0x0][0x198] ;  /* 0x0000660000047ab9 */ /* 0x000fe40000000a00 */
[----:B------:R-:W-:Y:S02]  /*00b0*/  UIADD3 UR6, UP0, UR4, 0xf0, URZ ;  /* 0x000000f004067890 */ /* 0x000fe4000ff1e03f */
[----:B------:R-:W-:Y:S02]  /*00c0*/  UIADD3 UR4, UP1, UR4, 0x1f0, URZ ;  /* 0x000001f004047890 */ /* 0x000fe4000ff3e03f */
[----:B------:R-:W-:Y:S02]  /*00d0*/  UIADD3.X UR7, URZ, UR5, URZ, UP0, !UPT ;  /* 0x000000053f077290 */ /* 0x000fe400087fe43f */
[----:B------:R-:W-:-:S07]  /*00e0*/  UIADD3.X UR5, URZ, UR5, URZ, UP1, !UPT ;  /* 0x000000053f057290 */ /* 0x000fce0008ffe43f */
[----:B------:R0:W-:Y:S02]  /*00f0*/  UTMACCTL.PF [UR6] ;  /* 0x00000000060079b9 */ /* 0x0001e40008040000 */
[----:B------:R0:W-:Y:S02]  /*0100*/  UTMACCTL.PF [UR4] ;  /* 0x00000000040079b9 */ /* 0x0001e40008040000 */
[----:B0-----:R-:W-:Y:S01]  /*0110*/  NOP ;  /* 0x0000000000007918 */ /* 0x001fe20000000000 */
.L_x_1:
[----:B------:R-:W-:Y:S05]  /*0120*/  BSYNC B0 ;  /* 0x0000000000007941 */ /* 0x000fea0003800000 */
.L_x_0:
[----:B------:R-:W0:Y:S02]  /*0130*/  SHFL.IDX PT, R2, R0, RZ, 0x1f ;  /* 0x00001fff00027589 */ /* 0x000e2400000e0000 */
[----:B0-----:R-:W-:-:S13]  /*0140*/  ISETP.NE.AND P0, PT, R2, RZ, PT ;  /* 0x000000ff0200720c */ /* 0x001fda0003f05270 */
[----:B------:R-:W-:Y:S05]  /*0150*/  @P0 BRA `(.L_x_2) ;  /* 0x00000000008c0947 */ /* 0x000fea0003800000 */
[----:B------:R-:W-:Y:S01]  /*0160*/  ELECT P0, URZ, PT ;  /* 0x00000000003f782f */ /* 0x000fe20003800000 */
[----:B------:R-:W-:-:S12]  /*0170*/  BSSY B0, `(.L_x_2) ;  /* 0x0000021000007945 */ /* 0x000fd80003800000 */
[----:B------:R-:W-:Y:S05]  /*0180*/  @!P0 BRA `(.L_x_3) ;  /* 0x00000000007c8947 */ /* 0x000fea0003800000 */
[----:B------:R-:W0:Y:S01]  /*0190*/  S2UR UR8, SR_CgaCtaId ;  /* 0x00000000000879c3 */ /* 0x000e220000008800 */
[----:B------:R-:W-:Y:S01]  /*01a0*/  UMOV UR4, 0x400 ;  /* 0x0000040000047882 */ /* 0x000fe20000000000 */
[----:B------:R-:W-:Y:S01]  /*01b0*/  UMOV UR5, 0x1 ;  /* 0x0000000100057882 */ /* 0x000fe20000000000 */
[----:B------:R-:W-:Y:S02]  /*01c0*/  UMOV UR6, 0x100 ;  /* 0x0000010000067882 */ /* 0x000fe40000000000 */
[----:B------:R-:W-:-:S04]  /*01d0*/  UIADD3 UR6, -UR6, 0x100000, URZ ;  /* 0x0010000006067890 */ /* 0x000fc8000fffe13f */
[----:B------:R-:W-:Y:S02]  /*01e0*/  USHF.L.U32 UR7, UR6, 0xb, URZ ;  /* 0x0000000b06077899 */ /* 0x000fe4000800063f */
[----:B------:R-:W-:Y:S02]  /*01f0*/  USHF.L.U32 UR6, UR6, 0x1, URZ ;  /* 0x0000000106067899 */ /* 0x000fe4000800063f */
[----:B0-----:R-:W-:Y:S02]  /*0200*/  ULEA UR8, UR8, UR4, 0x18 ;  /* 0x0000000408087291 */ /* 0x001fe4000f8ec03f */
[----:B------:R-:W-:-:S04]  /*0210*/  UIADD3 UR4, -UR5, 0x100000, URZ ;  /* 0x0010000005047890 */ /* 0x000fc8000fffe13f */
[----:B------:R-:W-:Y:S02]  /*0220*/  USHF.L.U32 UR5, UR4, 0xb, URZ ;  /* 0x0000000b04057899 */ /* 0x000fe4000800063f */
[----:B------:R-:W-:Y:S01]  /*0230*/  USHF.L.U32 UR4, UR4, 0x1, URZ ;  /* 0x0000000104047899 */ /* 0x000fe2000800063f */
[----:B------:R-:W0:Y:S11]  /*0240*/  FENCE.VIEW.ASYNC.S ;  /* 0x00000000000073c6 */ /* 0x000e360000000000 */
[----:B0-----:R0:W1:Y:S01]  /*0250*/  SYNCS.EXCH.64 URZ, [UR8], UR4 ;  /* 0x00000004083f75b2 */ /* 0x0010620008000100 */
[----:B------:R0:W2:Y:S01]  /*0260*/  SYNCS.EXCH.64 URZ, [UR8+0x48], UR6 ;  /* 0x00004806083f75b2 */ /* 0x0000a20008000100 */
[----:B------:R0:W3:Y:S01]  /*0270*/  SYNCS.EXCH.64 URZ, [UR8+0x8], UR4 ;  /* 0x00000804083f75b2 */ /* 0x0000e20008000100 */
[----:B------:R0:W4:Y:S01]  /*0280*/  SYNCS.EXCH.64 URZ, [UR8+0x50], UR6 ;  /* 0x00005006083f75b2 */ /* 0x0001220008000100 */
[----:B------:R0:W0:Y:S01]  /*0290*/  SYNCS.EXCH.64 URZ, [UR8+0x10], UR4 ;  /* 0x00001004083f75b2 */ /* 0x0000220008000100 */
        /* <DEDUP_REMOVED lines=13> */
[----:B------:R-:W-:Y:S01]  /*0370*/  NOP ;  /* 0x0000000000007918 */ /* 0x000fe20000000000 */
.L_x_3:
[----:B0-----:R-:W-:Y:S05]  /*0380*/  BSYNC B0 ;  /* 0x0000000000007941 */ /* 0x001fea0003800000 */
.L_x_2:
[----:B------:R-:W0:Y:S01]  /*0390*/  SHFL.IDX PT, R0, R0, RZ, 0x1f ;  /* 0x00001fff00007589 */ /* 0x000e2200000e0000 */
[----:B------:R-:W-:Y:S01]  /*03a0*/  ELECT P0, URZ, PT ;  /* 0x00000000003f782f */ /* 0x000fe20003800000 */
[----:B------:R-:W5:Y:S01]  /*03b0*/  LDC R2, c[0x0][0x65c] ;  /* 0x00019700ff027b82 */ /* 0x000f620000000800 */
[----:B------:R-:W-:Y:S01]  /*03c0*/  SHF.R.S32.HI R6, RZ, 0x1f, R5 ;  /* 0x0000001fff067819 */ /* 0x000fe20000011405 */
[----:B------:R-:W1:Y:S01]  /*03d0*/  S2R R3, SR_CTAID.Y ;  /* 0x0000000000037919 */ /* 0x000e620000002600 */
[----:B------:R-:W-:Y:S01]  /*03e0*/  UMOV UR4, 0x20 ;  /* 0x0000002000047882 */ /* 0x000fe20000000000 */
[----:B------:R-:W-:Y:S01]  /*03f0*/  ISETP.NE.AND P2, PT, R8, RZ, PT ;  /* 0x000000ff0800720c */ /* 0x000fe20003f45270 */
[----:B------:R-:W-:Y:S01]  /*0400*/  NOP ;  /* 0x0000000000007918 */ /* 0x000fe20000000000 */
[----:B------:R-:W2:Y:S01]  /*0410*/  S2R R4, SR_CTAID.X ;  /* 0x0000000000047919 */ /* 0x000ea20000002500 */
[----:B------:R-:W-:Y:S01]  /*0420*/  LEA.HI R6, R6, R5, RZ, 0x2 ;  /* 0x0000000506067211 */ /* 0x000fe200078f10ff */
[----:B------:R-:W-:Y:S01]  /*0430*/  NOP ;  /* 0x0000000000007918 */ /* 0x000fe20000000000 */
[----:B0-----:R-:W-:-:S02]  /*0440*/  ISETP.NE.OR P0, PT, R0, RZ, !P0 ;  /* 0x000000ff0000720c */ /* 0x001fc40004705670 */
[----:B-----5:R-:W-:-:S04]  /*0450*/  ISETP.NE.AND P3, PT, R2, 0x1, PT ;  /* 0x000000010200780c */ /* 0x020fc80003f65270 */
[----:B------:R-:W-:Y:S02]  /*0460*/  P2R R0, PR, RZ, 0x8 ;  /* 0x00000008ff007803 */ /* 0x000fe40000000000 */
[----:B------:R-:W-:-:S05]  /*0470*/  LOP3.LUT R0, R6, 0xfffffffc, RZ, 0xc0, !PT ;  /* 0xfffffffc06007812 */ /* 0x000fca00078ec0ff */
[----:B------:R-:W-:Y:S01]  /*0480*/  VOTEU.ALL UP0, P0 ;  /* 0x00000000003f7886 */ /* 0x000fe20000000000 */
[----:B------:R-:W-:Y:S01]  /*0490*/  IMAD.IADD R0, R5, 0x1, -R0 ;  /* 0x0000000105007824 */ /* 0x000fe200078e0a00 */
[----:B------:R-:W2:Y:S01]  /*04a0*/  @P3 LDC R17, c[0x0][0x10] ;  /* 0x00000400ff113b82 */ /* 0x000ea20000000800 */
[----:B------:R-:W-:Y:S01]  /*04b0*/  VOTEU.ALL UP1, P0 ;  /* 0x00000000003f7886 */ /* 0x000fe20000020000 */
[----:B-1----:R-:W-:Y:S01]  /*04c0*/  @P3 IMAD.MOV.U32 R6, RZ, RZ, R3 ;  /* 0x000000ffff063224 */ /* 0x002fe200078e0003 */
[----:B------:R-:W-:Y:S01]  /*04d0*/  @!UP0 UMOV UR6, 0x400 ;  /* 0x0000040000068882 */ /* 0x000fe20000000000 */
[----:B------:R-:W-:-:S04]  /*04e0*/  @!UP0 UIADD3 UR4, -UR4, 0x100000, URZ ;  /* 0x0010000004048890 */ /* 0x000fc8000fffe13f */
[----:B------:R-:W-:Y:S02]  /*04f0*/  @!UP0 USHF.L.U32 UR5, UR4, 0xb, URZ ;  /* 0x0000000b04058899 */ /* 0x000fe4000800063f */
[----:B------:R-:W-:Y:S01]  /*0500*/  @!UP0 USHF.L.U32 UR4, UR4, 0x1, URZ ;  /* 0x0000000104048899 */ /* 0x000fe2000800063f */
[----:B------:R-:W-:Y:S02]  /*0510*/  @P3 IMAD.MOV.U32 R7, RZ, RZ, RZ ;  /* 0x000000ffff073224 */ /* 0x000fe400078e00ff */
[----:B------:R-:W-:Y:S01]  /*0520*/  IMAD.MOV.U32 R5, RZ, RZ, RZ ;  /* 0x000000ffff057224 */ /* 0x000fe200078e00ff */
[----:B------:R-:W0:Y:S01]  /*0530*/  @!UP0 S2UR UR7, SR_CgaCtaId ;  /* 0x00000000000789c3 */ /* 0x000e220000008800 */
[----:B------:R-:W-:-:S07]  /*0540*/  @P3 IMAD.MOV.U32 R11, RZ, RZ, RZ ;  /* 0x000000ffff0b3224 */ /* 0x000fce00078e00ff */
[----:B------:R-:W1:Y:S01]  /*0550*/  @!P3 LDC R9, c[0x0][0xc] ;  /* 0x00000300ff09bb82 */ /* 0x000e620000000800 */
[----:B--2---:R-:W-:-:S04]  /*0560*/  @P3 IMAD.WIDE.U32 R16, R4, R17, R6 ;  /* 0x0000001104103225 */ /* 0x004fc800078e0006 */
[----:B------:R-:W-:Y:S01]  /*0570*/  @P3 IMAD.IADD R17, R17, 0x1, R11 ;  /* 0x0000000111113824 */ /* 0x000fe200078e020b */
[----:B0-----:R-:W-:Y:S01]  /*0580*/  @!UP0 ULEA UR6, UR7, UR6, 0x18 ;  /* 0x0000000607068291 */ /* 0x001fe2000f8ec03f */
[----:B------:R-:W-:Y:S01]  /*0590*/  VOTEU.ALL UP0, P0 ;  /* 0x00000000003f7886 */ /* 0x000fe20000000000 */
[----:B------:R-:W-:-:S04]  /*05a0*/  ISETP.NE.AND P0, PT, R0, 0x3, PT ;  /* 0x000000030000780c */ /* 0x000fc80003f05270 */
[----:B------:R-:W-:Y:S01]  /*05b0*/  ISETP.EQ.OR P0, PT, R0, RZ, !P0 ;  /* 0x000000ff0000720c */ /* 0x000fe20004702670 */
[----:B-1----:R-:W-:-:S03]  /*05c0*/  @!P3 IMAD.WIDE.U32 R6, R9, R3, R4 ;  /* 0x000000030906b225 */ /* 0x002fc600078e0004 */
[C---:B------:R-:W-:Y:S01]  /*05d0*/  ISETP.EQ.AND P0, PT, R8.reuse, RZ, P0 ;  /* 0x000000ff0800720c */ /* 0x040fe20000702270 */
[----:B------:R-:W-:Y:S01]  /*05e0*/  VIADD R8, R8, 0xffffffff ;  /* 0xffffffff08087836 */ /* 0x000fe20000000000 */
[----:B------:R-:W0:Y:S02]  /*05f0*/  FENCE.VIEW.ASYNC.S ;  /* 0x00000000000073c6 */ /* 0x000e240000000000 */
[----:B0-----:R0:W3:Y:S01]  /*0600*/  @!UP0 SYNCS.EXCH.64 URZ, [UR6+0xa0], UR4 ;  /* 0x0000a004063f85b2 */ /* 0x0010e20008000100 */
[----:B------:R-:W-:Y:S01]  /*0610*/  @!P3 IMAD.MOV.U32 R16, RZ, RZ, R6 ;  /* 0x000000ffff10b224 */ /* 0x000fe200078e0006 */
[----:B------:R-:W-:Y:S01]  /*0620*/  SEL R19, RZ, 0x1, !P0 ;  /* 0x00000001ff137807 */ /* 0x000fe20004000000 */
[----:B------:R-:W-:Y:S01]  /*0630*/  @!P3 IMAD.MOV.U32 R17, RZ, RZ, R7 ;  /* 0x000000ffff11b224 */ /* 0x000fe200078e0007 */
[----:B------:R-:W-:-:S04]  /*0640*/  ISETP.GE.U32.AND P1, PT, R8, 0x2, PT ;  /* 0x000000020800780c */ /* 0x000fc80003f26070 */
[----:B------:R-:W-:Y:S01]  /*0650*/  SEL R19, R19, 0x2, P1 ;  /* 0x0000000213137807 */ /* 0x000fe20000800000 */
[----:B------:R0:W3:Y:S01]  /*0660*/  @!UP1 SYNCS.EXCH.64 URZ, [UR6+0xa8], UR4 ;  /* 0x0000a804063f95b2 */ /* 0x0000e20008000100 */
[----:B------:R-:W-:Y:S01]  /*0670*/  NOP ;  /* 0x0000000000007918 */ /* 0x000fe20000000000 */
[----:B---34-:R-:W-:Y:S06]  /*0680*/  BAR.SYNC.DEFER_BLOCKING 0x0 ;  /* 0x0000000000007b1d */ /* 0x018fec0000010000 */
[----:B------:R-:W-:Y:S05]  /*0690*/  @!P2 BRA `(.L_x_4) ;  /* 0x00000040001ca947 */ /* 0x000fea0003800000 */
[----:B------:R-:W-:-:S13]  /*06a0*/  ISETP.GT.U32.AND P0, PT, R8, 0x1, PT ;  /* 0x000000010800780c */ /* 0x000fda0003f04070 */
[----:B0-----:R-:W-:Y:S05]  /*06b0*/  @P0 EXIT ;  /* 0x000000000000094d */ /* 0x001fea0003800000 */
[----:B------:R-:W-:Y:S01]  /*06c0*/  ULDC.64 UR4, c[0x0][0x650] ;  /* 0x0001940000047ab9 */ /* 0x000fe20000000a00 */
[----:B------:R-:W-:Y:S01]  /*06d0*/  PRMT R0, RZ, 0x7610, R0 ;  /* 0x00007610ff007816 */ /* 0x000fe20000000000 */
[----:B------:R-:W-:Y:S01]  /*06e0*/  IMAD.MOV.U32 R58, RZ, RZ, -0x1 ;  /* 0xffffffffff3a7424 */ /* 0x000fe200078e00ff */
[----:B------:R-:W-:Y:S01]  /*06f0*/  ISETP.GE.U32.AND P0, PT, R16, UR4, PT ;  /* 0x0000000410007c0c */ /* 0x000fe2000bf06070 */
[----:B------:R-:W-:Y:S02]  /*0700*/  IMAD.MOV.U32 R59, RZ, RZ, -0x1 ;  /* 0xffffffffff3b7424 */ /* 0x000fe400078e00ff */
[----:B------:R-:W-:Y:S01]  /*0710*/  IMAD.MOV.U32 R57, RZ, RZ, -0x1 ;  /* 0xffffffffff397424 */ /* 0x000fe200078e00ff */
[----:B------:R-:W-:-:S13]  /*0720*/  ISETP.GE.U32.AND.EX P0, PT, R17, UR5, PT, P0 ;  /* 0x0000000511007c0c */ /* 0x000fda000bf06100 */
[----:B------:R-:W-:Y:S05]  /*0730*/  @P0 BRA `(.L_x_5) ;  /* 0x0000000400540947 */ /* 0x000fea0003800000 */
[----:B------:R-:W0:Y:S01]  /*0740*/  LDC.64 R14, c[0x0][0x628] ;  /* 0x00018a00ff0e7b82 */ /* 0x000e220000000a00 */
[----:B------:R-:W-:Y:S02]  /*0750*/  IMAD.MOV.U32 R6, RZ, RZ, R16 ;  /* 0x000000ffff067224 */ /* 0x000fe400078e0010 */
[----:B------:R-:W-:-:S05]  /*0760*/  IMAD.MOV.U32 R7, RZ, RZ, R17 ;  /* 0x000000ffff077224 */ /* 0x000fca00078e0011 */
[----:B------:R-:W1:Y:S08]  /*0770*/  LDC R0, c[0x0][0x630] ;  /* 0x00018c00ff007b82 */ /* 0x000e700000000800 */
[----:B------:R-:W2:Y:S01]  /*0780*/  LDC.64 R20, c[0x0][0x620] ;  /* 0x00018800ff147b82 */ /* 0x000ea20000000a00 */
[----:B0-----:R-:W-:-:S04]  /*0790*/  ISETP.NE.U32.AND P0, PT, R14, RZ, PT ;  /* 0x000000ff0e00720c */ /* 0x001fc80003f05070 */
[----:B------:R-:W-:-:S13]  /*07a0*/  ISETP.NE.AND.EX P0, PT, R15, RZ, PT, P0 ;  /* 0x000000ff0f00720c */ /* 0x000fda0003f05300 */
[----:B-12---:R-:W-:Y:S05]  /*07b0*/  @!P0 BRA `(.L_x_6) ;  /* 0x0000000000288947 */ /* 0x006fea0003800000 */
[----:B------:R-:W0:Y:S02]  /*07c0*/  LDC R11, c[0x0][0x634] ;  /* 0x00018d00ff0b7b82 */ /* 0x000e240000000800 */
[----:B0-----:R-:W-:-:S05]  /*07d0*/  IADD3 R11, P0, R16, R11, RZ ;  /* 0x0000000b100b7210 */ /* 0x001fca0007f1e0ff */
[----:B------:R-:W-:-:S04]  /*07e0*/  IMAD.X R13, RZ, RZ, R17, P0 ;  /* 0x000000ffff0d7224 */ /* 0x000fc800000e0611 */
[----:B------:R-:W-:-:S04]  /*07f0*/  IMAD.WIDE.U32 R6, R13, R14, RZ ;  /* 0x0000000e0d067225 */ /* 0x000fc800078e00ff */
[----:B------:R-:W-:-:S04]  /*0800*/  IMAD.WIDE.U32 R8, P0, R11, R15, R6 ;  /* 0x0000000f0b087225 */ /* 0x000fc80007800006 */
[----:B------:R-:W-:-:S04]  /*0810*/  IMAD.WIDE.U32 R6, R11, R14, RZ ;  /* 0x0000000e0b067225 */ /* 0x000fc800078e00ff */
[----:B------:R-:W-:Y:S01]  /*0820*/  IMAD.X R11, RZ, RZ, RZ, P0 ;  /* 0x000000ffff0b7224 */ /* 0x000fe200000e06ff */
[----:B------:R-:W-:Y:S01]  /*0830*/  IADD3 RZ, P0, R7, R8, RZ ;  /* 0x0000000807ff7210 */ /* 0x000fe20007f1e0ff */
[----:B------:R-:W-:-:S04]  /*0840*/  IMAD.MOV.U32 R10, RZ, RZ, R9 ;  /* 0x000000ffff0a7224 */ /* 0x000fc800078e0009 */
[----:B------:R-:W-:-:S08]  /*0850*/  IMAD.WIDE.U32.X R6, R13, R15, R10, P0 ;  /* 0x0000000f0d067225 */ /* 0x000fd000000e040a */
.L_x_6:
[-CC-:B------:R-:W-:Y:S01]  /*0860*/  SHF.R.U64 R57, R6, R0.reuse, R7.reuse ;  /* 0x0000000006397219 */ /* 0x180fe20000001207 */
[----:B------:R-:W0:Y:S01]  /*0870*/  LDC R10, c[0x0][0x618] ;  /* 0x00018600ff0a7b82 */ /* 0x000e220000000800 */
[----:B------:R-:W-:Y:S01]  /*0880*/  SHF.R.U32.HI R5, RZ, R0, R7 ;  /* 0x00000000ff057219 */ /* 0x000fe20000011607 */
[----:B------:R-:W-:Y:S01]  /*0890*/  ULDC UR4, c[0x0][0x150] ;  /* 0x0000540000047ab9 */ /* 0x000fe20000000800 */
[----:B------:R-:W-:Y:S02]  /*08a0*/  IADD3 R9, P0, RZ, -R57, RZ ;  /* 0x80000039ff097210 */ /* 0x000fe40007f1e0ff */
[----:B------:R-:W-:-:S03]  /*08b0*/  I2FP.F32.U32 R0, R4 ;  /* 0x0000000400007245 */ /* 0x000fc60000201000 */
[----:B------:R-:W1:Y:S01]  /*08c0*/  LDC.64 R28, c[0x0][0x640] ;  /* 0x00019000ff1c7b82 */ /* 0x000e620000000a00 */
[----:B------:R-:W-:Y:S02]  /*08d0*/  IMAD.X R11, RZ, RZ, ~R5, P0 ;  /* 0x000000ffff0b7224 */ /* 0x000fe400000e0e05 */
[----:B------:R-:W-:Y:S01]  /*08e0*/  FMUL R0, R0, UR4 ;  /* 0x0000000400007c20 */ /* 0x000fe20008400000 */
[----:B------:R-:W-:Y:S01]  /*08f0*/  IMAD.WIDE.U32 R6, R9, R20, R16 ;  /* 0x0000001409067225 */ /* 0x000fe200078e0010 */
[----:B------:R-:W-:-:S03]  /*0900*/  ULDC UR4, c[0x0][0x154] ;  /* 0x0000550000047ab9 */ /* 0x000fc60000000800 */
[----:B------:R-:W-:Y:S01]  /*0910*/  IMAD R8, R11, R20, RZ ;  /* 0x000000140b087224 */ /* 0x000fe200078e02ff */
[----:B------:R-:W2:Y:S01]  /*0920*/  LDC R5, c[0x0][0x144] ;  /* 0x00005100ff057b82 */ /* 0x000ea20000000800 */
[----:B------:R-:W3:Y:S02]  /*0930*/  F2I.U32.TRUNC.NTZ R0, R0 ;  /* 0x0000000000007305 */ /* 0x000ee4000020f000 */
[----:B------:R-:W-:-:S04]  /*0940*/  IMAD R9, R9, R21, R8 ;  /* 0x0000001509097224 */ /* 0x000fc800078e0208 */
[----:B------:R-:W-:Y:S01]  /*0950*/  IMAD.IADD R7, R7, 0x1, R9 ;  /* 0x0000000107077824 */ /* 0x000fe200078e0209 */
[----:B------:R-:W4:Y:S01]  /*0960*/  LDC R12, c[0x0][0x608] ;  /* 0x00018200ff0c7b82 */ /* 0x000f220000000800 */
[----:B------:R-:W-:-:S03]  /*0970*/  IMAD.MOV.U32 R9, RZ, RZ, -0x1 ;  /* 0xffffffffff097424 */ /* 0x000fc600078e00ff */
[-CC-:B0-----:R-:W-:Y:S02]  /*0980*/  SHF.R.U64 R20, R6, R10.reuse, R7.reuse ;  /* 0x0000000a06147219 */ /* 0x181fe40000001207 */
[----:B------:R-:W-:Y:S02]  /*0990*/  I2FP.F32.U32 R6, R3 ;  /* 0x0000000300067245 */ /* 0x000fe40000201000 */
[----:B------:R-:W0:Y:S01]  /*09a0*/  LDC R26, c[0x0][0x658] ;  /* 0x00019600ff1a7b82 */ /* 0x000e220000000800 */
[----:B-1----:R-:W-:Y:S01]  /*09b0*/  ISETP.NE.U32.AND P0, PT, R28, RZ, PT ;  /* 0x000000ff1c00720c */ /* 0x002fe20003f05070 */
[----:B---3--:R-:W-:Y:S01]  /*09c0*/  IMAD.MOV R8, RZ, RZ, -R0 ;  /* 0x000000ffff087224 */ /* 0x008fe200078e0a00 */
[----:B------:R-:W-:Y:S01]  /*09d0*/  SHF.R.U32.HI R7, RZ, R10, R7 ;  /* 0x0000000aff077219 */ /* 0x000fe20000011607 */
[----:B------:R-:W-:Y:S01]  /*09e0*/  FMUL R6, R6, UR4 ;  /* 0x0000000406067c20 */ /* 0x000fe20008400000 */
[----:B------:R-:W-:-:S03]  /*09f0*/  ISETP.NE.AND.EX P0, PT, R29, RZ, PT, P0 ;  /* 0x000000ff1d00720c */ /* 0x000fc60003f05300 */
[----:B------:R-:W1:Y:S01]  /*0a00*/  LDC R14, c[0x0][0x148] ;  /* 0x00005200ff0e7b82 */ /* 0x000e620000000800 */
[----:B--2---:R-:W-:-:S07]  /*0a10*/  IMAD R0, R5, R8, R4 ;  /* 0x0000000805007224 */ /* 0x004fce00078e0204 */
[----:B------:R-:W2:Y:S01]  /*0a20*/  LDC R24, c[0x0][0x600] ;  /* 0x00018000ff187b82 */ /* 0x000ea20000000800 */
[-CC-:B----4-:R-:W-:Y:S02]  /*0a30*/  SHF.R.U64 R30, R20, R12.reuse, R7.reuse ;  /* 0x0000000c141e7219 */ /* 0x190fe40000001207 */
[----:B------:R-:W-:Y:S01]  /*0a40*/  SHF.R.U32.HI R5, RZ, R12, R7 ;  /* 0x0000000cff057219 */ /* 0x000fe20000011607 */
[----:B------:R-:W-:Y:S01]  /*0a50*/  IMAD.MOV.U32 R7, RZ, RZ, 0x1 ;  /* 0x00000001ff077424 */ /* 0x000fe200078e00ff */
[----:B------:R3:W4:Y:S03]  /*0a60*/  F2I.U32.TRUNC.NTZ R12, R6 ;  /* 0x00000006000c7305 */ /* 0x000726000020f000 */
[----:B------:R-:W1:Y:S01]  /*0a70*/  LDC R15, c[0x0][0x648] ;  /* 0x00019200ff0f7b82 */ /* 0x000e620000000800 */
[-C--:B0-----:R-:W-:Y:S02]  /*0a80*/  SHF.L.U32 R4, R9, R26.reuse, RZ ;  /* 0x0000001a09047219 */ /* 0x081fe400000006ff */
[----:B------:R-:W-:-:S02]  /*0a90*/  SHF.R.U64 R32, R30, R26, R5 ;  /* 0x0000001a1e207219 */ /* 0x000fc40000001205 */
[----:B------:R-:W-:Y:S02]  /*0aa0*/  LOP3.LUT R11, RZ, R4, RZ, 0x33, !PT ;  /* 0x00000004ff0b7212 */ /* 0x000fe400078e33ff */
[-C--:B------:R-:W-:Y:S01]  /*0ab0*/  SHF.R.U32.HI R5, RZ, R26.reuse, R5 ;  /* 0x0000001aff057219 */ /* 0x080fe20000011605 */
[----:B------:R-:W0:Y:S01]  /*0ac0*/  LDC R21, c[0x0][0x638] ;  /* 0x00018e00ff157b82 */ /* 0x000e220000000800 */
[----:B------:R-:W-:Y:S01]  /*0ad0*/  SHF.L.U32 R10, R7, R26, RZ ;  /* 0x0000001a070a7219 */ /* 0x000fe200000006ff */
[----:B------:R-:W-:-:S06]  /*0ae0*/  IMAD.MOV.U32 R4, RZ, RZ, R32 ;  /* 0x000000ffff047224 */ /* 0x000fcc00078e0020 */
[----:B------:R-:W0:Y:S01]  /*0af0*/  LDC R58, c[0x0][0x610] ;  /* 0x00018400ff3a7b82 */ /* 0x000e220000000800 */
[----:B---34-:R-:W-:Y:S05]  /*0b00*/  @!P0 BRA `(.L_x_7) ;  /* 0x0000000000288947 */ /* 0x018fea0003800000 */
[----:B------:R-:W3:Y:S02]  /*0b10*/  LDC R9, c[0x0][0x64c] ;  /* 0x00019300ff097b82 */ /* 0x000ee40000000800 */
[----:B---3--:R-:W-:-:S05]  /*0b20*/  IADD3 R9, P0, R32, R9, RZ ;  /* 0x0000000920097210 */ /* 0x008fca0007f1e0ff */
        /* <DEDUP_REMOVED lines=8> */
.L_x_7:
[----:B-1----:R-:W-:Y:S01]  /*0bb0*/  SHF.R.U64 R4, R4, R15, R5 ;  /* 0x0000000f04047219 */ /* 0x002fe20000001205 */
[----:B--2---:R-:W-:Y:S01]  /*0bc0*/  VIADD R5, R24, 0xffffffff ;  /* 0xffffffff18057836 */ /* 0x004fe20000000000 */
[----:B------:R-:W-:Y:S01]  /*0bd0*/  LOP3.LUT R11, R30, R11, RZ, 0xc0, !PT ;  /* 0x0000000b1e0b7212 */ /* 0x000fe200078ec0ff */
[----:B------:R-:W-:Y:S02]  /*0be0*/  IMAD.MOV R12, RZ, RZ, -R12 ;  /* 0x000000ffff0c7224 */ /* 0x000fe400078e0a0c */
[----:B------:R-:W-:Y:S01]  /*0bf0*/  IMAD.MOV R6, RZ, RZ, -R4 ;  /* 0x000000ffff067224 */ /* 0x000fe200078e0a04 */
[----:B------:R-:W-:Y:S01]  /*0c00*/  LOP3.LUT R5, R20, R5, RZ, 0xc0, !PT ;  /* 0x0000000514057212 */ /* 0x000fe200078ec0ff */
[----:B------:R-:W-:Y:S02]  /*0c10*/  @P3 IMAD R0, R14, R12, R3 ;  /* 0x0000000c0e003224 */ /* 0x000fe400078e0203 */
[----:B------:R-:W-:Y:S02]  /*0c20*/  IMAD R11, R10, R4, R11 ;  /* 0x000000040a0b7224 */ /* 0x000fe400078e020b */
[----:B0-----:R-:W-:-:S02]  /*0c30*/  IMAD R3, R6, R21, R32 ;  /* 0x0000001506037224 */ /* 0x001fc400078e0220 */
[----:B------:R-:W-:Y:S02]  /*0c40*/  IMAD R58, R11, R58, R0 ;  /* 0x0000003a0b3a7224 */ /* 0x000fe400078e0200 */
[----:B------:R-:W-:Y:S02]  /*0c50*/  IMAD R3, R3, R24, R5 ;  /* 0x0000001803037224 */ /* 0x000fe400078e0205 */
[----:B------:R-:W-:-:S03]  /*0c60*/  IMAD.MOV.U32 R0, RZ, RZ, 0x1 ;  /* 0x00000001ff007424 */ /* 0x000fc600078e00ff */
[----:B------:R-:W-:Y:S02]  /*0c70*/  SEL R59, R3, R58, !P3 ;  /* 0x0000003a033b7207 */ /* 0x000fe40005800000 */
[----:B------:R-:W-:-:S07]  /*0c80*/  SEL R58, R58, R3, !P3 ;  /* 0x000000033a3a7207 */ /* 0x000fce0005800000 */
.L_x_5:
[----:B------:R-:W-:-:S08]  /*0c90*/  NOP ;  /* 0x0000000000007918 */ /* 0x000fd00000000000 */
[----:B------:R-:W0:Y:S02]  /*0ca0*/  USETMAXREG.TRY_ALLOC.CTAPOOL UP0, 0xe8 ;  /* 0x000000e8000079c8 */ /* 0x000e240008000600 */
[----:B0-----:R-:W-:-:S13]  /*0cb0*/  PLOP3.LUT P0, PT, PT, PT, UP0, 0x80, 0x0 ;  /* 0x000000000000781c */ /* 0x001fda0003f0f008 */
[----:B------:R-:W-:Y:S05]  /*0cc0*/  @!P0 BRA `(.L_x_5) ;  /* 0xfffffffc00f08947 */ /* 0x000fea000383ffff */
[----:B------:R-:W-:Y:S01]  /*0cd0*/  ULDC.64 UR4, c[0x0][0x598] ;  /* 0x0001660000047ab9 */ /* 0x000fe20000000a00 */
[----:B------:R-:W-:Y:S01]  /*0ce0*/  ULDC.64 UR36, c[0x0][0x208] ;  /* 0x0000820000247ab9 */ /* 0x000fe20000000a00 */
[----:B------:R-:W-:-:S04]  /*0cf0*/  ISETP.NE.U32.AND P0, PT, RZ, UR4, PT ;  /* 0x00000004ff007c0c */ /* 0x000fc8000bf05070 */
[----:B------:R-:W-:-:S13]  /*0d00*/  ISETP.NE.AND.EX P0, PT, RZ, UR5, PT, P0 ;  /* 0x00000005ff007c0c */ /* 0x000fda000bf05300 */
[----:B------:R-:W-:Y:S05]  /*0d10*/  @!P0 BRA `(.L_x_8) ;  /* 0x00000000001c8947 */ /* 0x000fea0003800000 */
[----:B------:R-:W0:Y:S02]  /*0d20*/  LDC.64 R4, c[0x0][0x598] ;  /* 0x00016600ff047b82 */ /* 0x000e240000000a00 */
[----:B0-----:R-:W2:Y:S02]  /*0d30*/  LDG.E.64 R4, desc[UR36][R4.64] ;  /* 0x0000002404047981 */ /* 0x001ea4000c1e1b00 */
[----:B--2---:R-:W-:-:S04]  /*0d40*/  ISETP.NE.U32.AND P0, PT, R4, RZ, PT ;  /* 0x000000ff0400720c */ /* 0x004fc80003f05070 */
[----:B------:R-:W-:-:S13]  /*0d50*/  ISETP.NE.AND.EX P0, PT, R5, RZ, PT, P0 ;  /* 0x000000ff0500720c */ /* 0x000fda0003f05300 */
[----:B------:R-:W-:Y:S05]  /*0d60*/  @!P0 BRA `(.L_x_8) ;  /* 0x0000000000088947 */ /* 0x000fea0003800000 */
[----:B------:R0:W5:Y:S01]  /*0d70*/  LD.E R23, desc[UR36][R4.64] ;  /* 0x0000002404177980 */ /* 0x000162000c101900 */
[----:B------:R-:W-:Y:S05]  /*0d80*/  BRA `(.L_x_9) ;  /* 0x0000000000247947 */ /* 0x000fea0003800000 */
.L_x_8:
[----:B------:R-:W-:Y:S02]  /*0d90*/  ULDC.64 UR4, c[0x0][0x588] ;  /* 0x0001620000047ab9 */ /* 0x000fe40000000a00 */
[----:B------:R-:W-:-:S04]  /*0da0*/  ISETP.NE.U32.AND P0, PT, RZ, UR4, PT ;  /* 0x00000004ff007c0c */ /* 0x000fc8000bf05070 */
[----:B------:R-:W-:-:S13]  /*0db0*/  ISETP.NE.AND.EX P0, PT, RZ, UR5, PT, P0 ;  /* 0x00000005ff007c0c */ /* 0x000fda000bf05300 */
[----:B------:R-:W-:Y:S05]  /*0dc0*/  @!P0 BRA `(.L_x_10) ;  /* 0x00000000000c8947 */ /* 0x000fea0003800000 */
[----:B------:R-:W0:Y:S02]  /*0dd0*/  LDC.64 R4, c[0x0][0x588] ;  /* 0x00016200ff047b82 */ /* 0x000e240000000a00 */
[----:B0-----:R1:W5:Y:S01]  /*0de0*/  LDG.E R23, desc[UR36][R4.64] ;  /* 0x0000002404177981 */ /* 0x001362000c1e1900 */
[----:B------:R-:W-:Y:S05]  /*0df0*/  BRA `(.L_x_9) ;  /* 0x0000000000087947 */ /* 0x000fea0003800000 */
.L_x_10:
[----:B------:R-:W-:Y:S02]  /*0e00*/  ULDC UR4, c[0x0][0x580] ;  /* 0x0001600000047ab9 */ /* 0x000fe40000000800 */
[----:B------:R-:W-:-:S07]  /*0e10*/  IMAD.U32 R23, RZ, RZ, UR4 ;  /* 0x00000004ff177e24 */ /* 0x000fce000f8e00ff */
.L_x_9:
[----:B------:R-:W-:Y:S02]  /*0e20*/  ULDC.64 UR4, c[0x0][0x5a0] ;  /* 0x0001680000047ab9 */ /* 0x000fe40000000a00 */
[----:B------:R-:W-:-:S04]  /*0e30*/  ISETP.NE.U32.AND P0, PT, RZ, UR4, PT ;  /* 0x00000004ff007c0c */ /* 0x000fc8000bf05070 */
[----:B------:R-:W-:-:S13]  /*0e40*/  ISETP.NE.AND.EX P0, PT, RZ, UR5, PT, P0 ;  /* 0x00000005ff007c0c */ /* 0x000fda000bf05300 */
[----:B------:R-:W-:Y:S05]  /*0e50*/  @!P0 BRA `(.L_x_11) ;  /* 0x00000000001c8947 */ /* 0x000fea0003800000 */
[----:B01----:R-:W0:Y:S02]  /*0e60*/  LDC.64 R4, c[0x0][0x5a0] ;  /* 0x00016800ff047b82 */ /* 0x003e240000000a00 */
[----:B0-----:R-:W2:Y:S02]  /*0e70*/  LDG.E.64 R4, desc[UR36][R4.64] ;  /* 0x0000002404047981 */ /* 0x001ea4000c1e1b00 */
[----:B--2---:R-:W-:-:S04]  /*0e80*/  ISETP.NE.U32.AND P0, PT, R4, RZ, PT ;  /* 0x000000ff0400720c */ /* 0x004fc80003f05070 */
[----:B------:R-:W-:-:S13]  /*0e90*/  ISETP.NE.AND.EX P0, PT, R5, RZ, PT, P0 ;  /* 0x000000ff0500720c */ /* 0x000fda0003f05300 */
[----:B------:R-:W-:Y:S05]  /*0ea0*/  @!P0 BRA `(.L_x_11) ;  /* 0x0000000000088947 */ /* 0x000fea0003800000 */
[----:B------:R0:W5:Y:S01]  /*0eb0*/  LD.E R56, desc[UR36][R4.64] ;  /* 0x0000002404387980 */ /* 0x000162000c101900 */
[----:B------:R-:W-:Y:S05]  /*0ec0*/  BRA `(.L_x_12) ;  /* 0x0000000000247947 */ /* 0x000fea0003800000 */
.L_x_11:
[----:B------:R-:W-:Y:S02]  /*0ed0*/  ULDC.64 UR4, c[0x0][0x590] ;  /* 0x0001640000047ab9 */ /* 0x000fe40000000a00 */
[----:B------:R-:W-:-:S04]  /*0ee0*/  ISETP.NE.U32.AND P0, PT, RZ, UR4, PT ;  /* 0x00000004ff007c0c */ /* 0x000fc8000bf05070 */
[----:B------:R-:W-:-:S13]  /*0ef0*/  ISETP.NE.AND.EX P0, PT, RZ, UR5, PT, P0 ;  /* 0x00000005ff007c0c */ /* 0x000fda000bf05300 */
[----:B------:R-:W-:Y:S05]  /*0f00*/  @!P0 BRA `(.L_x_13) ;  /* 0x00000000000c8947 */ /* 0x000fea0003800000 */
[----:B01----:R-:W0:Y:S02]  /*0f10*/  LDC.64 R4, c[0x0][0x590] ;  /* 0x00016400ff047b82 */ /* 0x003e240000000a00 */
[----:B0-----:R1:W5:Y:S01]  /*0f20*/  LDG.E R56, desc[UR36][R4.64] ;  /* 0x0000002404387981 */ /* 0x001362000c1e1900 */
[----:B------:R-:W-:Y:S05]  /*0f30*/  BRA `(.L_x_12) ;  /* 0x0000000000087947 */ /* 0x000fea0003800000 */
.L_x_13:
[----:B------:R-:W-:Y:S02]  /*0f40*/  ULDC UR4, c[0x0][0x584] ;  /* 0x0001610000047ab9 */ /* 0x000fe40000000800 */
[----:B------:R-:W-:-:S07]  /*0f50*/  IMAD.U32 R56, RZ, RZ, UR4 ;  /* 0x00000004ff387e24 */ /* 0x000fce000f8e00ff */
.L_x_12:
[----:B------:R-:W-:-:S13]  /*0f60*/  LOP3.LUT P0, RZ, R0, 0xff, RZ, 0xc0, !PT ;  /* 0x000000ff00ff7812 */ /* 0x000fda000780c0ff */
[----:B------:R-:W-:Y:S05]  /*0f70*/  @!P0 EXIT ;  /* 0x000000000000894d */ /* 0x000fea0003800000 */
[----:B------:R-:W-:Y:S01]  /*0f80*/  ULDC UR4, c[0x0][0x28c] ;  /* 0x0000a30000047ab9 */ /* 0x000fe20000000800 */
[----:B------:R-:W-:Y:S01]  /*0f90*/  LOP3.LUT R62, R19, 0x1, RZ, 0xfc, !PT ;  /* 0x00000001133e7812 */ /* 0x000fe200078efcff */
[----:B------:R-:W-:Y:S01]  /*0fa0*/  UIADD3 UR4, UR4, 0x3f, URZ ;  /* 0x0000003f04047890 */ /* 0x000fe2000fffe03f */
[----:B------:R-:W-:Y:S01]  /*0fb0*/  UMOV UR38, URZ ;  /* 0x0000003f00267c82 */ /* 0x000fe20008000000 */
[----:B------:R-:W-:Y:S02]  /*0fc0*/  UMOV UR39, URZ ;  /* 0x0000003f00277c82 */ /* 0x000fe40008000000 */
[----:B------:R-:W-:-:S04]  /*0fd0*/  USHF.R.S32.HI UR5, URZ, 0x1f, UR4 ;  /* 0x0000001f3f057899 */ /* 0x000fc80008011404 */
[----:B------:R-:W-:-:S04]  /*0fe0*/  ULEA.HI UR5, UR5, UR4, URZ, 0x6 ;  /* 0x0000000405057291 */ /* 0x000fc8000f8f303f */
[----:B------:R-:W-:-:S12]  /*0ff0*/  USHF.R.S32.HI UR40, URZ, 0x6, UR5 ;  /* 0x000000063f287899 */ /* 0x000fd80008011405 */
.L_x_95:
[----:B------:R-:W-:Y:S01]  /*1000*/  LOP3.LUT R0, R18, 0x80, RZ, 0xc0, !PT ;  /* 0x0000008012007812 */ /* 0x000fe200078ec0ff */
[----:B--2---:R-:W2:Y:S01]  /*1010*/  S2UR UR7, SR_CgaCtaId ;  /* 0x00000000000779c3 */ /* 0x004ea20000008800 */
[----:B------:R-:W-:Y:S02]  /*1020*/  UMOV UR6, 0x400 ;  /* 0x0000040000067882 */ /* 0x000fe40000000000 */
[----:B------:R-:W-:-:S06]  /*1030*/  SHF.R.U32.HI R0, RZ, 0x7, R0 ;  /* 0x00000007ff007819 */ /* 0x000fcc0000011600 */
[----:B---3--:R-:W3:Y:S01]  /*1040*/  SHFL.IDX PT, R0, R0, RZ, 0x1f ;  /* 0x00001fff00007589 */ /* 0x008ee200000e0000 */
[----:B--2---:R-:W-:Y:S01]  /*1050*/  ULEA UR42, UR7, UR6, 0x18 ;  /* 0x00000006072a7291 */ /* 0x004fe2000f8ec03f */
[----:B---3--:R-:W-:-:S13]  /*1060*/  R2UR UR4, R0 ;  /* 0x00000000000472ca */ /* 0x008fda00000e0000 */
[----:B------:R-:W-:-:S04]  /*1070*/  ULEA.HI UR5, UR4, UR4, URZ, 0x1 ;  /* 0x0000000404057291 */ /* 0x000fc8000f8f083f */
[----:B------:R-:W-:-:S04]  /*1080*/  ULOP3.LUT UR5, UR5, 0x7fffe, URZ, 0xc0, !UPT ;  /* 0x0007fffe05057892 */ /* 0x000fc8000f8ec03f */
[----:B------:R-:W-:-:S03]  /*1090*/  UIADD3 UR5, UR4, -UR5, URZ ;  /* 0x8000000504057290 */ /* 0x000fc6000fffe03f */
[----:B------:R-:W-:Y:S01]  /*10a0*/  ULDC UR4, c[0x0][0x28c] ;  /* 0x0000a30000047ab9 */ /* 0x000fe20000000800 */
[----:B------:R-:W-:Y:S01]  /*10b0*/  ULEA UR5, UR5, UR42, 0xd ;  /* 0x0000002a05057291 */ /* 0x000fe2000f8e683f */
[----:B------:R-:W-:-:S03]  /*10c0*/  ISETP.LT.AND P0, PT, RZ, UR4, PT ;  /* 0x00000004ff007c0c */ /* 0x000fc6000bf01270 */
[----:B------:R-:W-:-:S04]  /*10d0*/  UIADD3 UR5, UR5, 0x180, URZ ;  /* 0x0000018005057890 */ /* 0x000fc8000fffe03f */
[----:B------:R-:W-:-:S04]  /*10e0*/  USHF.R.U32.HI UR5, URZ, 0x4, UR5 ;  /* 0x000000043f057899 */ /* 0x000fc80008011605 */
[----:B------:R-:W-:Y:S02]  /*10f0*/  ULOP3.LUT UR41, UR5, 0x3fff, URZ, 0xc0, !UPT ;  /* 0x00003fff05297892 */ /* 0x000fe4000f8ec03f */
[----:B-1--45:R-:W-:Y:S10]  /*1100*/  @P0 BRA `(.L_x_14) ;  /* 0x0000000000400947 */ /* 0x032ff40003800000 */
[----:B------:R-:W-:Y:S01]  /*1110*/  MOV R0, 0x0 ;  /* 0x0000000000007802 */ /* 0x000fe20000000f00 */
[----:B------:R-:W-:Y:S01]  /*1120*/  ULDC.64 UR4, c[0x4][0x68] ;  /* 0x01001a0000047ab9 */ /* 0x000fe20000000a00 */
[----:B------:R-:W-:Y:S01]  /*1130*/  ULDC.64 UR6, c[0x4][0x8] ;  /* 0x0100020000067ab9 */ /* 0x000fe20000000a00 */
[----:B01----:R-:W-:Y:S01]  /*1140*/  IMAD.U32 R4, RZ, RZ, UR4 ;  /* 0x00000004ff047e24 */ /* 0x003fe2000f8e00ff */
[----:B------:R0:W1:Y:S01]  /*1150*/  LDC.64 R14, c[0x4][R0] ;  /* 0x01000000000e7b82 */ /* 0x0000620000000a00 */
[----:B------:R-:W-:Y:S01]  /*1160*/  IMAD.U32 R5, RZ, RZ, UR5 ;  /* 0x00000005ff057e24 */ /* 0x000fe2000f8e00ff */
[----:B------:R-:W-:Y:S01]  /*1170*/  ULDC.64 UR4, c[0x4][0x70] ;  /* 0x01001c0000047ab9 */ /* 0x000fe20000000a00 */
[----:B------:R-:W-:Y:S02]  /*1180*/  IMAD.U32 R10, RZ, RZ, UR6 ;  /* 0x00000006ff0a7e24 */ /* 0x000fe4000f8e00ff */
[----:B------:R-:W-:Y:S02]  /*1190*/  IMAD.U32 R6, RZ, RZ, UR4 ;  /* 0x00000004ff067e24 */ /* 0x000fe4000f8e00ff */
[----:B------:R-:W-:-:S02]  /*11a0*/  IMAD.U32 R7, RZ, RZ, UR5 ;  /* 0x00000005ff077e24 */ /* 0x000fc4000f8e00ff */
[----:B------:R-:W-:Y:S02]  /*11b0*/  IMAD.U32 R11, RZ, RZ, UR7 ;  /* 0x00000007ff0b7e24 */ /* 0x000fe4000f8e00ff */
[----:B------:R-:W-:Y:S02]  /*11c0*/  IMAD.MOV.U32 R8, RZ, RZ, 0x1e1 ;  /* 0x000001e1ff087424 */ /* 0x000fe400078e00ff */
[----:B------:R-:W-:Y:S02]  /*11d0*/  IMAD.MOV.U32 R12, RZ, RZ, 0x1 ;  /* 0x00000001ff0c7424 */ /* 0x000fe400078e00ff */
[----:B0-----:R-:W-:-:S07]  /*11e0*/  IMAD.MOV.U32 R13, RZ, RZ, RZ ;  /* 0x000000ffff0d7224 */ /* 0x001fce00078e00ff */
[----:B------:R-:W-:-:S07]  /*11f0*/  LEPC R20, `(.L_x_14) ;  /* 0x000000001014794e */ /* 0x000fce0000000000 */
[----:B-1---5:R-:W-:Y:S05]  /*1200*/  CALL.ABS.NOINC R14 ;  /* 0x000000000e007343 */ /* 0x022fea0003c00000 */
.L_x_14:
[----:B------:R-:W-:-:S13]  /*1210*/  ISETP.NE.AND P0, PT, R62, 0x3, PT ;  /* 0x000000033e00780c */ /* 0x000fda0003f05270 */
[----:B------:R-:W-:Y:S05]  /*1220*/  @!P0 BRA `(.L_x_15) ;  /* 0x0000000000048947 */ /* 0x000fea0003800000 */
[----:B------:R-:W-:Y:S01]  /*1230*/  BPT.TRAP 0x1 ;  /* 0x000000040000795c */ /* 0x000fe20000300000 */
.L_x_15:
[----:B------:R-:W-:Y:S02]  /*1240*/  IMAD.U32 R3, RZ, RZ, UR39 ;  /* 0x00000027ff037e24 */ /* 0x000fe4000f8e00ff */
[----:B------:R-:W-:-:S03]  /*1250*/  IMAD.U32 R0, RZ, RZ, UR38 ;  /* 0x00000026ff007e24 */ /* 0x000fc6000f8e00ff */
[----:B------:R-:W-:Y:S02]  /*1260*/  LEA R3, R3, UR42, 0x3 ;  /* 0x0000002a03037c11 */ /* 0x000fe4000f8e18ff */
[----:B------:R-:W-:-:S04]  /*1270*/  SHF.L.U32 R0, R0, 0x1f, RZ ;  /* 0x0000001f00007819 */ /* 0x000fc800000006ff */
[----:B------:R2:W3:Y:S01]  /*1280*/  SYNCS.PHASECHK.TRANS64.TRYWAIT P1, [R3+URZ], R0 ;  /* 0x00000000030075a7 */ /* 0x0004e2000802017f */
[----:B------:R-:W-:Y:S05]  /*1290*/  @!P0 BRA `(.L_x_16) ;  /* 0x0000000000048947 */ /* 0x000fea0003800000 */
[----:B------:R-:W-:Y:S01]  /*12a0*/  BPT.TRAP 0x1 ;  /* 0x000000040000795c */ /* 0x000fe20000300000 */
.L_x_16:
[----:B---3--:R-:W-:Y:S05]  /*12b0*/  @P1 BRA `(.L_x_17) ;  /* 0x0000000000081947 */ /* 0x008fea0003800000 */
[----:B------:R-:W3:Y:S02]  /*12c0*/  SYNCS.PHASECHK.TRANS64.TRYWAIT P1, [R3+URZ], R0 ;  /* 0x00000000030075a7 */ /* 0x000ee4000802017f */
[----:B---3--:R-:W-:Y:S05]  /*12d0*/  @!P1 BRA `(.L_x_18) ;  /* 0x0000004c004c9947 */ /* 0x008fea0003800000 */
.L_x_17:
[----:B------:R-:W-:-:S04]  /*12e0*/  UISETP.LT.AND UP0, UPT, UR40, 0x1, UPT ;  /* 0x000000012800788c */ /* 0x000fc8000bf01270 */
[----:B------:R-:W-:-:S04]  /*12f0*/  USEL UR4, UR40, 0x1, UP0 ;  /* 0x0000000128047887 */ /* 0x000fc80008000000 */
[----:B------:R-:W-:-:S06]  /*1300*/  UIADD3 UR4, UR40, -UR4, URZ ;  /* 0x8000000428047290 */ /* 0x000fcc000fffe03f */
[----:B--23--:R-:W-:Y:S01]  /*1310*/  IMAD.U32 R0, RZ, RZ, UR4 ;  /* 0x00000004ff007e24 */ /* 0x00cfe2000f8e00ff */
[----:B------:R-:W-:Y:S05]  /*1320*/  WARPSYNC.ALL ;  /* 0x0000000000007948 */ /* 0x000fea0003800000 */
[----:B------:R-:W-:Y:S01]  /*1330*/  ISETP.GE.AND P1, PT, R0, 0x1, PT ;  /* 0x000000010000780c */ /* 0x000fe20003f26270 */
[----:B------:R-:W-:Y:S01]  /*1340*/  UIADD3 UR4, UR42, 0x24180, URZ ;  /* 0x000241802a047890 */ /* 0x000fe2000fffe03f */
[----:B------:R-:W-:Y:S01]  /*1350*/  WARPGROUP.ARRIVE ;  /* 0x00000000000079c5 */ /* 0x000fe20000000000 */
[----:B------:R-:W-:Y:S01]  /*1360*/  UMOV UR9, 0x40000040 ;  /* 0x4000004000097882 */ /* 0x000fe20000000000 */
[----:B------:R-:W-:Y:S01]  /*1370*/  UMOV UR11, 0x40000040 ;  /* 0x40000040000b7882 */ /* 0x000fe20000000000 */
[----:B------:R-:W-:-:S04]  /*1380*/  USHF.R.U32.HI UR4, URZ, 0x4, UR4 ;  /* 0x000000043f047899 */ /* 0x000fc80008011604 */
[----:B------:R-:W-:Y:S02]  /*1390*/  ULOP3.LUT UR5, UR4, 0x3fff, URZ, 0xc0, !UPT ;  /* 0x00003fff04057892 */ /* 0x000fe4000f8ec03f */
[----:B------:R-:W-:Y:S02]  /*13a0*/  ULOP3.LUT UR4, UR41, 0x10000, URZ, 0xfc, !UPT ;  /* 0x0001000029047892 */ /* 0x000fe4000f8efc3f */
[----:B------:R-:W-:Y:S02]  /*13b0*/  ULOP3.LUT UR5, UR5, 0x10000, URZ, 0xfc, !UPT ;  /* 0x0001000005057892 */ /* 0x000fe4000f8efc3f */
[----:B------:R-:W-:Y:S02]  /*13c0*/  ULEA UR6, UR39, UR4, 0xa ;  /* 0x0000000427067291 */ /* 0x000fe4000f8e503f */
[----:B------:R-:W-:-:S05]  /*13d0*/  ULEA UR7, UR39, UR5, 0x9 ;  /* 0x0000000527077291 */ /* 0x000fca000f8e483f */
[----:B------:R-:W-:Y:S02]  /*13e0*/  UMOV UR8, UR6 ;  /* 0x0000000600087c82 */ /* 0x000fe40008000000 */
[----:B------:R-:W-:Y:S02]  /*13f0*/  UMOV UR10, UR7 ;  /* 0x00000007000a7c82 */ /* 0x000fe40008000000 */
[----:B------:R-:W-:Y:S01]  /*1400*/  HGMMA.64x64x16.F32 R24, gdesc[UR8], RZ, !UPT, gsb0 ;  /* 0x00e00000081879f0 */ /* 0x000fe2000c0008ff */
[----:B------:R-:W-:Y:S02]  /*1410*/  UIADD3 UR8, UR6, 0x2, URZ ;  /* 0x0000000206087890 */ /* 0x000fe4000fffe03f */
[----:B------:R-:W-:Y:S01]  /*1420*/  UIADD3 UR10, UR7, 0x2, URZ ;  /* 0x00000002070a7890 */ /* 0x000fe2000fffe03f */
[----:B------:R-:W-:Y:S01]  /*1430*/  UMOV UR9, 0x40000040 ;  /* 0x4000004000097882 */ /* 0x000fe20000000000 */
[----:B------:R-:W-:Y:S01]  /*1440*/  UMOV UR11, 0x40000040 ;  /* 0x40000040000b7882 */ /* 0x000fe20000000000 */
[----:B------:R-:W-:-:S02]  /*1450*/  WARPGROUP.DEPBAR.LE gsb0, 0x0 ;  /* 0x00008000000079c5 */ /* 0x000fc40000010000 */
[----:B------:R-:W-:-:S06]  /*1460*/  WARPGROUP.ARRIVE ;  /* 0x00000000000079c5 */ /* 0x000fcc0000000000 */
[----:B------:R-:W-:Y:S01]  /*1470*/  HGMMA.64x64x16.F32 R24, gdesc[UR8], R24, gsb0 ;  /* 0x00e00000081879f0 */ /* 0x000fe20008000818 */
[----:B------:R-:W-:Y:S02]  /*1480*/  UIADD3 UR8, UR6, 0x4, URZ ;  /* 0x0000000406087890 */ /* 0x000fe4000fffe03f */
[----:B------:R-:W-:Y:S01]  /*1490*/  UIADD3 UR10, UR7, 0x4, URZ ;  /* 0x00000004070a7890 */ /* 0x000fe2000fffe03f */
[----:B------:R-:W-:Y:S01]  /*14a0*/  UMOV UR9, 0x40000040 ;  /* 0x4000004000097882 */ /* 0x000fe20000000000 */
[----:B------:R-:W-:Y:S01]  /*14b0*/  UMOV UR11, 0x40000040 ;  /* 0x40000040000b7882 */ /* 0x000fe20000000000 */
[----:B------:R-:W-:Y:S02]  /*14c0*/  WARPGROUP.DEPBAR.LE gsb0, 0x0 ;  /* 0x00008000000079c5 */ /* 0x000fe40000010000 */
        /* <DEDUP_REMOVED lines=8> */
[----:B------:R-:W-:Y:S03]  /*1550*/  HGMMA.64x64x16.F32 R24, gdesc[UR8], R24, gsb0 ;  /* 0x00e00000081879f0 */ /* 0x000fe60008000818 */
[----:B------:R-:W-:Y:S02]  /*1560*/  WARPGROUP.DEPBAR.LE gsb0, 0x0 ;  /* 0x00008000000079c5 */ /* 0x000fe40000010000 */
[----:B------:R-:W-:Y:S05]  /*1570*/  @!P1 BRA `(.L_x_19) ;  /* 0x0000000400189947 */ /* 0x000fea0003800000 */
[----:B------:R-:W-:-:S04]  /*1580*/  UIADD3 UR6, UR39, 0x1, URZ ;  /* 0x0000000127067890 */ /* 0x000fc8000fffe03f */
[----:B------:R-:W-:-:S04]  /*1590*/  UISETP.NE.AND UP0, UPT, UR6, 0x9, UPT ;  /* 0x000000090600788c */ /* 0x000fc8000bf05270 */
[----:B------:R-:W-:Y:S02]  /*15a0*/  USEL UR7, URZ, 0x1, UP0 ;  /* 0x000000013f077887 */ /* 0x000fe40008000000 */
[----:B------:R-:W-:Y:S02]  /*15b0*/  USEL UR6, UR6, URZ, UP0 ;  /* 0x0000003f06067287 */ /* 0x000fe40008000000 */
[----:B------:R-:W-:-:S06]  /*15c0*/  ULOP3.LUT UR7, UR38, UR7, URZ, 0x3c, !UPT ;  /* 0x0000000726077292 */ /* 0x000fcc000f8e3c3f */
[----:B01----:R-:W-:Y:S01]  /*15d0*/  IMAD.U32 R5, RZ, RZ, UR7 ;  /* 0x00000007ff057e24 */ /* 0x003fe2000f8e00ff */
[----:B------:R-:W-:-:S06]  /*15e0*/  UMOV UR7, UR39 ;  /* 0x0000002700077c82 */ /* 0x000fcc0008000000 */
.L_x_26:
[----:B01----:R-:W-:Y:S05]  /*15f0*/  @!P0 BRA `(.L_x_20) ;  /* 0x0000000000048947 */ /* 0x003fea0003800000 */
[----:B------:R-:W-:Y:S01]  /*1600*/  BPT.TRAP 0x1 ;  /* 0x000000040000795c */ /* 0x000fe20000300000 */
.L_x_20:
[----:B------:R-:W0:Y:S01]  /*1610*/  S2UR UR9, SR_CgaCtaId ;  /* 0x00000000000979c3 */ /* 0x000e220000008800 */
[----:B------:R-:W-:Y:S01]  /*1620*/  UMOV UR8, 0x400 ;  /* 0x0000040000087882 */ /* 0x000fe20000000000 */
[----:B------:R-:W-:Y:S01]  /*1630*/  SHF.L.U32 R3, R5, 0x1f, RZ ;  /* 0x0000001f05037819 */ /* 0x000fe200000006ff */
[----:B0-----:R-:W-:-:S04]  /*1640*/  ULEA UR14, UR9, UR8, 0x18 ;  /* 0x00000008090e7291 */ /* 0x001fc8000f8ec03f */
[----:B------:R-:W-:-:S09]  /*1650*/  ULEA UR8, UR6, UR14, 0x3 ;  /* 0x0000000e06087291 */ /* 0x000fd2000f8e183f */
[----:B------:R0:W1:Y:S01]  /*1660*/  SYNCS.PHASECHK.TRANS64.TRYWAIT P1, [UR8], R3 ;  /* 0x00000003ff0075a7 */ /* 0x0000620008020148 */
[----:B------:R-:W-:Y:S05]  /*1670*/  @!P0 BRA `(.L_x_21) ;  /* 0x0000000000048947 */ /* 0x000fea0003800000 */
[----:B------:R-:W-:Y:S01]  /*1680*/  BPT.TRAP 0x1 ;  /* 0x000000040000795c */ /* 0x000fe20000300000 */
.L_x_21:
[----:B-1----:R-:W-:Y:S05]  /*1690*/  @P1 BRA `(.L_x_22) ;  /* 0x0000000000081947 */ /* 0x002fea0003800000 */
[----:B------:R-:W1:Y:S02]  /*16a0*/  SYNCS.PHASECHK.TRANS64.TRYWAIT P1, [UR8], R3 ;  /* 0x00000003ff0075a7 */ /* 0x000e640008020148 */
[----:B-1----:R-:W-:Y:S05]  /*16b0*/  @!P1 BRA `(.L_x_23) ;  /* 0x0000004800689947 */ /* 0x002fea0003800000 */
.L_x_22:
[----:B------:R-:W-:Y:S01]  /*16c0*/  ULEA UR12, UR6, UR4, 0xa ;  /* 0x00000004060c7291 */ /* 0x000fe2000f8e503f */
[----:B------:R-:W-:Y:S01]  /*16d0*/  WARPGROUP.ARRIVE ;  /* 0x00000000000079c5 */ /* 0x000fe20000000000 */
[----:B------:R-:W-:Y:S01]  /*16e0*/  ULEA UR13, UR6, UR5, 0x9 ;  /* 0x00000005060d7291 */ /* 0x000fe2000f8e483f */
[----:B------:R-:W-:Y:S01]  /*16f0*/  UMOV UR9, 0x40000040 ;  /* 0x4000004000097882 */ /* 0x000fe20000000000 */
[----:B------:R-:W-:-:S03]  /*1700*/  UMOV UR11, 0x40000040 ;  /* 0x40000040000b7882 */ /* 0x000fc60000000000 */
[----:B------:R-:W-:Y:S02]  /*1710*/  UMOV UR8, UR12 ;  /* 0x0000000c00087c82 */ /* 0x000fe40008000000 */
[----:B------:R-:W-:Y:S02]  /*1720*/  UMOV UR10, UR13 ;  /* 0x0000000d000a7c82 */ /* 0x000fe40008000000 */
[----:B------:R-:W-:Y:S01]  /*1730*/  HGMMA.64x64x16.F32 R24, gdesc[UR8], R24, gsb0 ;  /* 0x00e00000081879f0 */ /* 0x000fe20008000818 */
        /* <DEDUP_REMOVED lines=23> */
[----:B------:R-:W-:Y:S01]  /*18b0*/  BPT.TRAP 0x1 ;  /* 0x000000040000795c */ /* 0x000fe20000300000 */
.L_x_24:
[----:B------:R-:W-:Y:S01]  /*18c0*/  ULEA UR8, UR7, UR14, 0x3 ;  /* 0x0000000e07087291 */ /* 0x000fe2000f8e183f */
[----:B------:R-:W-:-:S03]  /*18d0*/  ISETP.GT.U32.AND P1, PT, R19, 0x1, PT ;  /* 0x000000011300780c */ /* 0x000fc60003f24070 */
[----:B------:R-:W-:-:S04]  /*18e0*/  UIADD3 UR8, UR8, 0x48, URZ ;  /* 0x0000004808087890 */ /* 0x000fc8000fffe03f */
[----:B------:R-:W-:-:S09]  /*18f0*/  UPRMT UR8, URZ, 0x654, UR8 ;  /* 0x000006543f087896 */ /* 0x000fd20008000008 */
[----:B------:R-:W-:Y:S01]  /*1900*/  SYNCS.ARRIVE.TRANS64.RED.A1T0 RZ, [UR8], RZ ;  /* 0x000000ffffff79a7 */ /* 0x000fe20008100408 */
[----:B------:R-:W-:Y:S05]  /*1910*/  @P1 BRA `(.L_x_25) ;  /* 0x0000000000041947 */ /* 0x000fea0003800000 */
[----:B------:R-:W-:Y:S01]  /*1920*/  BPT.TRAP 0x1 ;  /* 0x000000040000795c */ /* 0x000fe20000300000 */
.L_x_25:
[----:B------:R-:W-:Y:S01]  /*1930*/  UIADD3 UR6, UR6, 0x1, URZ ;  /* 0x0000000106067890 */ /* 0x000fe2000fffe03f */
[C---:B------:R-:W-:Y:S01]  /*1940*/  ISETP.GT.AND P1, PT, R0.reuse, 0x1, PT ;  /* 0x000000010000780c */ /* 0x040fe20003f24270 */
[----:B------:R-:W-:Y:S01]  /*1950*/  UIADD3 UR7, UR7, 0x1, URZ ;  /* 0x0000000107077890 */ /* 0x000fe2000fffe03f */
[----:B------:R-:W-:Y:S01]  /*1960*/  VIADD R0, R0, 0xffffffff ;  /* 0xffffffff00007836 */ /* 0x000fe20000000000 */
[----:B------:R-:W-:Y:S02]  /*1970*/  UISETP.NE.AND UP0, UPT, UR6, 0x9, UPT ;  /* 0x000000090600788c */ /* 0x000fe4000bf05270 */
[----:B------:R-:W-:Y:S02]  /*1980*/  UISETP.NE.AND UP1, UPT, UR7, 0x9, UPT ;  /* 0x000000090700788c */ /* 0x000fe4000bf25270 */
[----:B------:R-:W-:Y:S02]  /*1990*/  USEL UR8, URZ, 0x1, UP0 ;  /* 0x000000013f087887 */ /* 0x000fe40008000000 */
[----:B------:R-:W-:-:S02]  /*19a0*/  USEL UR6, UR6, URZ, UP0 ;  /* 0x0000003f06067287 */ /* 0x000fc40008000000 */
[----:B------:R-:W-:Y:S02]  /*19b0*/  USEL UR7, UR7, URZ, UP1 ;  /* 0x0000003f07077287 */ /* 0x000fe40008800000 */
[----:B------:R-:W-:Y:S01]  /*19c0*/  LOP3.LUT R5, R5, UR8, RZ, 0x3c, !PT ;  /* 0x0000000805057c12 */ /* 0x000fe2000f8e3cff */
[----:B------:R-:W-:Y:S09]  /*19d0*/  @P1 BRA `(.L_x_26) ;  /* 0xfffffffc00041947 */ /* 0x000ff2000383ffff */
.L_x_19:
[----:B------:R-:W2:Y:S02]  /*19e0*/  LDC R0, c[0x0][0x28c] ;  /* 0x0000a300ff007b82 */ /* 0x000ea40000000800 */
[----:B--2---:R-:W-:-:S13]  /*19f0*/  ISETP.GE.AND P1, PT, R0, 0x1, PT ;  /* 0x000000010000780c */ /* 0x004fda0003f26270 */
[----:B------:R-:W-:Y:S05]  /*1a00*/  @!P1 BRA `(.L_x_27) ;  /* 0x0000000000489947 */ /* 0x000fea0003800000 */
[----:B------:R-:W-:Y:S05]  /*1a10*/  @!P0 BRA `(.L_x_28) ;  /* 0x0000000000048947 */ /* 0x000fea0003800000 */
[----:B------:R-:W-:Y:S01]  /*1a20*/  BPT.TRAP 0x1 ;  /* 0x000000040000795c */ /* 0x000fe20000300000 */
.L_x_28:
[----:B------:R-:W2:Y:S01]  /*1a30*/  S2UR UR7, SR_CgaCtaId ;  /* 0x00000000000779c3 */ /* 0x000ea20000008800 */
[----:B------:R-:W-:Y:S01]  /*1a40*/  UISETP.LT.AND UP0, UPT, UR40, 0x1, UPT ;  /* 0x000000012800788c */ /* 0x000fe2000bf01270 */
[----:B------:R-:W-:-:S03]  /*1a50*/  ISETP.GT.U32.AND P0, PT, R19, 0x1, PT ;  /* 0x000000011300780c */ /* 0x000fc60003f04070 */
[----:B------:R-:W-:-:S04]  /*1a60*/  USEL UR6, UR40, 0x1, UP0 ;  /* 0x0000000128067887 */ /* 0x000fc80008000000 */
[----:B------:R-:W-:-:S04]  /*1a70*/  UIADD3 UR6, UR39, UR40, -UR6 ;  /* 0x0000002827067290 */ /* 0x000fc8000fffe806 */
[----:B------:R-:W-:-:S04]  /*1a80*/  UIMAD.WIDE.U32 UR4, UR6, 0x38e38e39, URZ ;  /* 0x38e38e39060478a5 */ /* 0x000fc8000f8e003f */
[----:B------:R-:W-:-:S03]  /*1a90*/  USHF.R.U32.HI UR4, URZ, 0x1, UR5 ;  /* 0x000000013f047899 */ /* 0x000fc60008011605 */
[----:B------:R-:W-:Y:S01]  /*1aa0*/  UMOV UR5, 0x400 ;  /* 0x0000040000057882 */ /* 0x000fe20000000000 */
[----:B------:R-:W-:Y:S02]  /*1ab0*/  UIMAD UR6, UR4, -0x9, UR6 ;  /* 0xfffffff7040678a4 */ /* 0x000fe4000f8e0206 */
[----:B--2---:R-:W-:-:S04]  /*1ac0*/  ULEA UR5, UR7, UR5, 0x18 ;  /* 0x0000000507057291 */ /* 0x004fc8000f8ec03f */
[----:B------:R-:W-:-:S04]  /*1ad0*/  ULEA UR6, UR6, UR5, 0x3 ;  /* 0x0000000506067291 */ /* 0x000fc8000f8e183f */
[----:B------:R-:W-:-:S04]  /*1ae0*/  UIADD3 UR6, UR6, 0x48, URZ ;  /* 0x0000004806067890 */ /* 0x000fc8000fffe03f */
[----:B------:R-:W-:-:S09]  /*1af0*/  UPRMT UR6, URZ, 0x654, UR6 ;  /* 0x000006543f067896 */ /* 0x000fd20008000006 */
[----:B------:R-:W-:Y:S01]  /*1b00*/  SYNCS.ARRIVE.TRANS64.RED.A1T0 RZ, [UR6], RZ ;  /* 0x000000ffffff79a7 */ /* 0x000fe20008100406 */
[----:B------:R-:W-:Y:S05]  /*1b10*/  @P0 BRA `(.L_x_27) ;  /* 0x0000000000040947 */ /* 0x000fea0003800000 */
[----:B------:R-:W-:Y:S01]  /*1b20*/  BPT.TRAP 0x1 ;  /* 0x000000040000795c */ /* 0x000fe20000300000 */
.L_x_27:
[----:B------:R-:W2:Y:S01]  /*1b30*/  LDC R6, c[0x0][0x288] ;  /* 0x0000a200ff067b82 */ /* 0x000ea20000000800 */
[C---:B01----:R-:W-:Y:S01]  /*1b40*/  LOP3.LUT R5, R18.reuse, 0x3, RZ, 0xc0, !PT ;  /* 0x0000000312057812 */ /* 0x043fe200078ec0ff */
[----:B------:R-:W-:Y:S01]  /*1b50*/  IMAD.SHL.U32 R59, R59, 0x40, RZ ;  /* 0x000000403b3b7824 */ /* 0x000fe200078e00ff */
[----:B------:R-:W-:Y:S01]  /*1b60*/  UIADD3 UR39, UR40, UR39, URZ ;  /* 0x0000002728277290 */ /* 0x000fe2000fffe03f */
[----:B------:R-:W-:Y:S01]  /*1b70*/  SHF.R.U32.HI R3, RZ, 0x2, R18 ;  /* 0x00000002ff037819 */ /* 0x000fe20000011612 */
[C---:B------:R-:W-:Y:S01]  /*1b80*/  IMAD.SHL.U32 R10, R18.reuse, 0x2, RZ ;  /* 0x00000002120a7824 */ /* 0x040fe200078e00ff */
[----:B------:R-:W-:Y:S01]  /*1b90*/  LOP3.LUT R4, R18, 0x60, RZ, 0xc0, !PT ;  /* 0x0000006012047812 */ /* 0x000fe200078ec0ff */
[----:B------:R-:W-:Y:S01]  /*1ba0*/  UISETP.GT.U32.AND UP0, UPT, UR39, 0x8, UPT ;  /* 0x000000082700788c */ /* 0x000fe2000bf04070 */
[----:B------:R-:W-:Y:S01]  /*1bb0*/  LOP3.LUT R0, R22, 0x1, RZ, 0xc0, !PT ;  /* 0x0000000116007812 */ /* 0x000fe200078ec0ff */
[----:B------:R-:W-:Y:S01]  /*1bc0*/  ULDC UR7, c[0x0][0x284] ;  /* 0x0000a10000077ab9 */ /* 0x000fe20000000800 */
[----:B------:R-:W-:Y:S01]  /*1bd0*/  LOP3.LUT R3, R3, 0x7, RZ, 0xc0, !PT ;  /* 0x0000000703037812 */ /* 0x000fe200078ec0ff */
[----:B------:R-:W-:Y:S01]  /*1be0*/  UISETP.LT.U32.AND UP0, UPT, UR40, 0x9, UP0 ;  /* 0x000000092800788c */ /* 0x000fe20008701070 */
[----:B------:R-:W-:Y:S01]  /*1bf0*/  SHF.R.U32.HI R4, RZ, 0x1, R4 ;  /* 0x00000001ff047819 */ /* 0x000fe20000011604 */
[----:B------:R-:W-:Y:S01]  /*1c00*/  IMAD.SHL.U32 R8, R0, 0x40, RZ ;  /* 0x0000004000087824 */ /* 0x000fe200078e00ff */
[----:B------:R-:W-:Y:S01]  /*1c10*/  UISETP.GE.U32.AND UP1, UPT, UR40, 0x9, UPT ;  /* 0x000000092800788c */ /* 0x000fe2000bf26070 */
[----:B------:R-:W-:Y:S01]  /*1c20*/  SHF.R.S32.HI R15, RZ, 0x1f, R57 ;  /* 0x0000001fff0f7819 */ /* 0x000fe20000011439 */
[----:B------:R-:W-:Y:S01]  /*1c30*/  ULDC.64 UR8, c[0x0][0x5d0] ;  /* 0x0001740000087ab9 */ /* 0x000fe20000000a00 */
[--C-:B------:R-:W-:Y:S01]  /*1c40*/  IADD3 R7, RZ, -R4, -R3.reuse ;  /* 0x80000004ff077210 */ /* 0x100fe20007ffe803 */
[----:B------:R-:W-:Y:S01]  /*1c50*/  UIMAD.WIDE.U32 UR4, UR39, 0x38e38e39, URZ ;  /* 0x38e38e39270478a5 */ /* 0x000fe2000f8e003f */
[C---:B------:R-:W-:Y:S01]  /*1c60*/  LOP3.LUT R10, R59.reuse, 0x6, R10, 0xf8, !PT ;  /* 0x000000063b0a7812 */ /* 0x040fe200078ef80a */
[----:B------:R-:W-:Y:S01]  /*1c70*/  USEL UR6, URZ, 0x1, !UP0 ;  /* 0x000000013f067887 */ /* 0x000fe2000c000000 */
[----:B------:R-:W-:Y:S01]  /*1c80*/  LOP3.LUT R3, R8, 0x40, R3, 0xe2, !PT ;  /* 0x0000004008037812 */ /* 0x000fe200078ee203 */
[C---:B------:R-:W-:Y:S01]  /*1c90*/  IMAD.WIDE R8, R58.reuse, 0x80, RZ ;  /* 0x000000803a087825 */ /* 0x040fe200078e02ff */
[----:B------:R-:W-:Y:S01]  /*1ca0*/  SHF.R.S32.HI R11, RZ, 0x1f, R10 ;  /* 0x0000001fff0b7819 */ /* 0x000fe2000001140a */
[----:B------:R-:W-:Y:S01]  /*1cb0*/  USHF.R.U32.HI UR4, URZ, 0x1, UR5 ;  /* 0x000000013f047899 */ /* 0x000fe20008011605 */
[----:B--2---:R-:W-:Y:S01]  /*1cc0*/  ISETP.GE.AND P0, PT, R59, R6, PT ;  /* 0x000000063b00720c */ /* 0x004fe20003f06270 */
[----:B------:R-:W-:Y:S01]  /*1cd0*/  IMAD R12, R5, -0x2, R6 ;  /* 0xfffffffe050c7824 */ /* 0x000fe200078e0206 */
[----:B------:R-:W-:Y:S01]  /*1ce0*/  ULOP3.LUT UR38, UR38, UR6, URZ, 0x3c, !UPT ;  /* 0x0000000626267292 */ /* 0x000fe2000f8e3c3f */
[----:B------:R-:W-:Y:S01]  /*1cf0*/  IMAD.SHL.U32 R5, R58, 0x80, RZ ;  /* 0x000000803a057824 */ /* 0x000fe200078e00ff */
[----:B------:R-:W-:Y:S01]  /*1d00*/  LOP3.LUT R73, R8, R3, R4, 0xfe, !PT ;  /* 0x0000000308497212 */ /* 0x000fe200078efe04 */
[----:B------:R-:W-:Y:S01]  /*1d10*/  IMAD R6, R15, UR8, RZ ;  /* 0x000000080f067c24 */ /* 0x000fe2000f8e02ff */
[----:B------:R-:W-:Y:S01]  /*1d20*/  UIMAD UR39, UR4, -0x9, UR39 ;  /* 0xfffffff7042778a4 */ /* 0x000fe2000f8e0227 */
[----:B------:R-:W-:Y:S01]  /*1d30*/  IMAD R0, R0, -0x40, R7 ;  /* 0xffffffc000007824 */ /* 0x000fe200078e0207 */
[----:B------:R-:W-:Y:S01]  /*1d40*/  ISETP.GE.OR P0, PT, R5, UR7, P0 ;  /* 0x0000000705007c0c */ /* 0x000fe20008706670 */
[C---:B------:R-:W-:Y:S01]  /*1d50*/  IMAD R13, R57.reuse, UR9, R6 ;  /* 0x00000009390d7c24 */ /* 0x040fe2000f8e0206 */
[----:B------:R-:W-:Y:S01]  /*1d60*/  @UP1 ULOP3.LUT UR38, UR38, 0x1, UR4, 0x78, !UPT ;  /* 0x0000000126261892 */ /* 0x000fe2000f8e7804 */
[----:B------:R-:W-:Y:S01]  /*1d70*/  IMAD.WIDE.U32 R6, R57, UR8, R10 ;  /* 0x0000000839067c25 */ /* 0x000fe2000f8e000a */
[----:B------:R-:W-:-:S03]  /*1d80*/  IADD3 R3, -R5, UR7, R0 ;  /* 0x0000000705037c10 */ /* 0x000fc6000fffe100 */
[----:B------:R-:W-:Y:S02]  /*1d90*/  IMAD.IADD R7, R7, 0x1, R13 ;  /* 0x0000000107077824 */ /* 0x000fe400078e020d */
[----:B------:R-:W-:Y:S02]  /*1da0*/  IMAD.IADD R4, R12, 0x1, -R59 ;  /* 0x000000010c047824 */ /* 0x000fe400078e0a3b */
[----:B------:R-:W-:Y:S02]  /*1db0*/  IMAD.MOV.U32 R0, RZ, RZ, -0x1 ;  /* 0xffffffffff007424 */ /* 0x000fe400078e00ff */
[----:B------:R-:W-:Y:S05]  /*1dc0*/  @P0 BRA `(.L_x_29) ;  /* 0x0000002000a40947 */ /* 0x000fea0003800000 */
[----:B------:R-:W0:Y:S01]  /*1dd0*/  LDC.64 R66, c[0x0][0x5c8] ;  /* 0x00017200ff427b82 */ /* 0x000e220000000a00 */
[----:B-----5:R-:W-:Y:S01]  /*1de0*/  FSETP.NEU.AND P0, PT, R56, RZ, PT ;  /* 0x000000ff3800720b */ /* 0x020fe20003f0d000 */
[----:B------:R-:W-:Y:S01]  /*1df0*/  BSSY B0, `(.L_x_29) ;  /* 0x0000226000007945 */ /* 0x000fe20003800000 */
[----:B------:R-:W-:-:S04]  /*1e00*/  ISETP.GT.AND P2, PT, R4, RZ, PT ;  /* 0x000000ff0400720c */ /* 0x000fc80003f44270 */
[----:B------:R-:W-:Y:S01]  /*1e10*/  ISETP.GT.AND P1, PT, R3, RZ, P2 ;  /* 0x000000ff0300720c */ /* 0x000fe20001724270 */
[-C--:B0-----:R-:W-:Y:S02]  /*1e20*/  IMAD R12, R9, R66.reuse, RZ ;  /* 0x00000042090c7224 */ /* 0x081fe400078e02ff */
[----:B------:R-:W-:-:S04]  /*1e30*/  IMAD.WIDE.U32 R58, R73, R66, R6 ;  /* 0x00000042493a7225 */ /* 0x000fc800078e0006 */
[----:B------:R-:W-:-:S04]  /*1e40*/  IMAD R5, R73, R67, R12 ;  /* 0x0000004349057224 */ /* 0x000fc800078e020c */
[----:B------:R-:W-:Y:S01]  /*1e50*/  IMAD.IADD R75, R59, 0x1, R5 ;  /* 0x000000013b4b7824 */ /* 0x000fe200078e0205 */
[----:B------:R-:W-:Y:S06]  /*1e60*/  @!P0 BRA `(.L_x_30) ;  /* 0x0000001400e88947 */ /* 0x000fec0003800000 */
[----:B------:R-:W0:Y:S01]  /*1e70*/  LDC.64 R64, c[0x0][0x5b8] ;  /* 0x00016e00ff407b82 */ /* 0x000e220000000a00 */
[----:B------:R-:W-:-:S07]  /*1e80*/  ULDC.64 UR4, c[0x0][0x5c0] ;  /* 0x0001700000047ab9 */ /* 0x000fce0000000a00 */
[----:B------:R-:W1:Y:S08]  /*1e90*/  LDC.64 R68, c[0x0][0x5b0] ;  /* 0x00016c00ff447b82 */ /* 0x000e700000000a00 */
[----:B------:R-:W2:Y:S01]  /*1ea0*/  LDC.64 R70, c[0x0][0x5a8] ;  /* 0x00016a00ff467b82 */ /* 0x000ea20000000a00 */
[-C--:B0-----:R-:W-:Y:S02]  /*1eb0*/  IMAD R6, R15, R64.reuse, RZ ;  /* 0x000000400f067224 */ /* 0x081fe400078e02ff */
[----:B------:R-:W-:-:S04]  /*1ec0*/  IMAD.WIDE.U32 R60, R57, R64, R10 ;  /* 0x00000040393c7225 */ /* 0x000fc800078e000a */
[----:B------:R-:W-:Y:S02]  /*1ed0*/  IMAD R63, R57, R65, R6 ;  /* 0x00000041393f7224 */ /* 0x000fe400078e0206 */
[-C--:B-1----:R-:W-:Y:S02]  /*1ee0*/  IMAD R8, R9, R68.reuse, RZ ;  /* 0x0000004409087224 */ /* 0x082fe400078e02ff */
[----:B------:R-:W-:Y:S02]  /*1ef0*/  IMAD.IADD R13, R61, 0x1, R63 ;  /* 0x000000013d0d7824 */ /* 0x000fe400078e023f */
[----:B------:R-:W-:Y:S02]  /*1f00*/  IMAD.MOV.U32 R12, RZ, RZ, R60 ;  /* 0x000000ffff0c7224 */ /* 0x000fe400078e003c */
[C---:B------:R-:W-:Y:S02]  /*1f10*/  IMAD R65, R73.reuse, R69, R8 ;  /* 0x0000004549417224 */ /* 0x040fe400078e0208 */
[----:B------:R-:W-:-:S04]  /*1f20*/  IMAD.WIDE.U32 R6, R73, R68, R12 ;  /* 0x0000004449067225 */ /* 0x000fc800078e000c */
[----:B------:R-:W-:Y:S01]  /*1f30*/  IMAD.IADD R5, R7, 0x1, R65 ;  /* 0x0000000107057824 */ /* 0x000fe200078e0241 */
[----:B--2---:R-:W-:-:S04]  /*1f40*/  LEA R14, P0, R6, R70, 0x1 ;  /* 0x00000046060e7211 */ /* 0x004fc800078008ff */
[----:B------:R-:W-:-:S05]  /*1f50*/  LEA.HI.X R15, R6, R71, R5, 0x1, P0 ;  /* 0x00000047060f7211 */ /* 0x000fca00000f0c05 */
[----:B------:R0:W2:Y:S01]  /*1f60*/  @P1 LDG.E.LTC128B.U16 R5, desc[UR36][R14.64] ;  /* 0x000000240e051981 */ /* 0x0000a2000c1e1520 */
[----:B------:R-:W-:Y:S01]  /*1f70*/  LEA R8, P0, R58, UR4, 0x1 ;  /* 0x000000043a087c11 */ /* 0x000fe2000f8008ff */
[----:B------:R-:W-:Y:S01]  /*1f80*/  IMAD.WIDE.U32 R6, R73, R68, R10 ;  /* 0x0000004449067225 */ /* 0x000fe200078e000a */
[----:B------:R-:W-:Y:S03]  /*1f90*/  BSSY B1, `(.L_x_31) ;  /* 0x0000012000017945 */ /* 0x000fe60003800000 */
[----:B------:R-:W-:Y:S02]  /*1fa0*/  IMAD.IADD R7, R65, 0x1, R7 ;  /* 0x0000000141077824 */ /* 0x000fe400078e0207 */
[----:B------:R-:W-:Y:S01]  /*1fb0*/  IMAD.WIDE.U32 R20, R57, R64, R6 ;  /* 0x0000004039147225 */ /* 0x000fe200078e0006 */
[----:B0-----:R-:W-:-:S03]  /*1fc0*/  SHF.L.U64.HI R15, R68, 0x3, R69 ;  /* 0x00000003440f7819 */ /* 0x001fc60000010245 */
[----:B------:R-:W-:Y:S01]  /*1fd0*/  IMAD.IADD R7, R63, 0x1, R21 ;  /* 0x000000013f077824 */ /* 0x000fe200078e0215 */
[----:B------:R-:W-:Y:S01]  /*1fe0*/  LEA R6, P4, R20, R70, 0x1 ;  /* 0x0000004614067211 */ /* 0x000fe200078808ff */
[----:B------:R-:W-:-:S03]  /*1ff0*/  IMAD.SHL.U32 R14, R68, 0x8, RZ ;  /* 0x00000008440e7824 */ /* 0x000fc600078e00ff */
[----:B------:R-:W-:Y:S01]  /*2000*/  LEA.HI.X R7, R20, R71, R7, 0x1, P4 ;  /* 0x0000004714077211 */ /* 0x000fe200020f0c07 */
[----:B--2---:R-:W-:-:S05]  /*2010*/  HADD2.F32 R9, -RZ, R5.H0_H0 ;  /* 0x20000005ff097230 */ /* 0x004fca0000004100 */
[----:B------:R-:W-:-:S04]  /*2020*/  FMUL R9, R9, R56 ;  /* 0x0000003809097220 */ /* 0x000fc80000400000 */
[----:B------:R-:W-:Y:S01]  /*2030*/  FFMA R24, R24, R23, R9 ;  /* 0x0000001718187223 */ /* 0x000fe20000000009 */
[----:B------:R-:W-:Y:S02]  /*2040*/  LEA.HI.X R9, R58, UR5, R75, 0x1, P0 ;  /* 0x000000053a097c11 */ /* 0x000fe400080f0c4b */
[----:B------:R-:W-:Y:S02]  /*2050*/  ISETP.GT.AND P0, PT, R4, 0x1, PT ;  /* 0x000000010400780c */ /* 0x000fe40003f04270 */
[----:B------:R-:W-:Y:S02]  /*2060*/  F2FP.F16.F32.PACK_AB R24, RZ, R24 ;  /* 0x00000018ff18723e */ /* 0x000fe400000000ff */
[----:B------:R-:W-:-:S03]  /*2070*/  ISETP.GT.AND P3, PT, R3, RZ, P0 ;  /* 0x000000ff0300720c */ /* 0x000fc60000764270 */
[----:B------:R0:W-:Y:S10]  /*2080*/  @P1 STG.E.U16 desc[UR36][R8.64], R24 ;  /* 0x0000001808001986 */ /* 0x0001f4000c101524 */
[----:B------:R-:W-:Y:S05]  /*2090*/  @!P3 BRA `(.L_x_32) ;  /* 0x000000000004b947 */ /* 0x000fea0003800000 */
[----:B------:R1:W5:Y:S02]  /*20a0*/  LDG.E.LTC128B.U16 R5, desc[UR36][R6.64+0x2] ;  /* 0x0000022406057981 */ /* 0x000364000c1e1520 */
.L_x_32:
[----:B------:R-:W-:Y:S05]  /*20b0*/  BSYNC B1 ;  /* 0x0000000000017941 */ /* 0x000fea0003800000 */
.L_x_31:
[----:B-----5:R-:W-:Y:S01]  /*20c0*/  HADD2.F32 R59, -RZ, R5.H0_H0 ;  /* 0x20000005ff3b7230 */ /* 0x020fe20000004100 */
[----:B------:R-:W-:Y:S01]  /*20d0*/  ISETP.GT.AND P2, PT, R3, 0x8, P2 ;  /* 0x000000080300780c */ /* 0x000fe20001744270 */
[----:B------:R-:W-:Y:S01]  /*20e0*/  IMAD.WIDE.U32 R20, R73, R68, R14 ;  /* 0x0000004449147225 */ /* 0x000fe200078e000e */
[----:B0-----:R-:W-:-:S03]  /*20f0*/  PRMT R24, R5, 0x7610, R24 ;  /* 0x0000761005187816 */ /* 0x001fc60000000018 */
[----:B------:R-:W-:Y:S01]  /*2100*/  FMUL R12, R59, R56 ;  /* 0x000000383b0c7220 */ /* 0x000fe20000400000 */
[----:B------:R-:W-:Y:S01]  /*2110*/  IMAD.IADD R65, R65, 0x1, R21 ;  /* 0x0000000141417824 */ /* 0x000fe200078e0215 */
[----:B------:R-:W-:Y:S02]  /*2120*/  IADD3 R60, P1, R60, R20, RZ ;  /* 0x000000143c3c7210 */ /* 0x000fe40007f3e0ff */
[----:B------:R-:W-:-:S03]  /*2130*/  FFMA R12, R25, R23, R12 ;  /* 0x00000017190c7223 */ /* 0x000fc6000000000c */
[----:B------:R-:W-:Y:S01]  /*2140*/  IMAD.X R13, R65, 0x1, R13, P1 ;  /* 0x00000001410d7824 */ /* 0x000fe200008e060d */
[C---:B------:R-:W-:Y:S02]  /*2150*/  LEA R14, P1, R60.reuse, R70, 0x1 ;  /* 0x000000463c0e7211 */ /* 0x040fe400078208ff */
[----:B------:R-:W-:Y:S02]  /*2160*/  F2FP.F16.F32.PACK_AB R12, RZ, R12 ;  /* 0x0000000cff0c723e */ /* 0x000fe400000000ff */
[----:B------:R-:W-:Y:S02]  /*2170*/  LEA.HI.X R15, R60, R71, R13, 0x1, P1 ;  /* 0x000000473c0f7211 */ /* 0x000fe400008f0c0d */
[----:B------:R-:W-:-:S05]  /*2180*/  PRMT R21, R12, 0x7610, R21 ;  /* 0x000076100c157816 */ /* 0x000fca0000000015 */
[----:B------:R0:W-:Y:S04]  /*2190*/  @P3 STG.E.U16 desc[UR36][R8.64+0x2], R21 ;  /* 0x0000021508003986 */ /* 0x0001e8000c101524 */
[----:B------:R-:W2:Y:S01]  /*21a0*/  @P2 LDG.E.LTC128B.U16 R24, desc[UR36][R14.64] ;  /* 0x000000240e182981 */ /* 0x000ea2000c1e1520 */
[----:B------:R-:W-:Y:S01]  /*21b0*/  IADD3 R20, P1, R10, R20, RZ ;  /* 0x000000140a147210 */ /* 0x000fe20007f3e0ff */
[----:B------:R-:W-:Y:S01]  /*21c0*/  BSSY B1, `(.L_x_33) ;  /* 0x0000011000017945 */ /* 0x000fe20003800000 */
[C---:B------:R-:W-:Y:S02]  /*21d0*/  SHF.L.U64.HI R13, R66.reuse, 0x4, R67 ;  /* 0x00000004420d7819 */ /* 0x040fe40000010243 */
[----:B------:R-:W-:Y:S01]  /*21e0*/  ISETP.GT.AND P0, PT, R3, 0x8, P0 ;  /* 0x000000080300780c */ /* 0x000fe20000704270 */
[----:B0-----:R-:W-:Y:S01]  /*21f0*/  IMAD.X R21, R11, 0x1, R65, P1 ;  /* 0x000000010b157824 */ /* 0x001fe200008e0641 */
[----:B------:R-:W-:Y:S01]  /*2200*/  LEA R12, P1, R66, R8, 0x4 ;  /* 0x00000008420c7211 */ /* 0x000fe200078220ff */
[----:B------:R-:W-:-:S04]  /*2210*/  IMAD.WIDE.U32 R20, R57, R64, R20 ;  /* 0x0000004039147225 */ /* 0x000fc800078e0014 */
[----:B------:R-:W-:Y:S01]  /*2220*/  IMAD.X R13, R13, 0x1, R9, P1 ;  /* 0x000000010d0d7824 */ /* 0x000fe200008e0609 */
[----:B------:R-:W-:Y:S01]  /*2230*/  LEA R10, P3, R20, R70, 0x1 ;  /* 0x00000046140a7211 */ /* 0x000fe200078608ff */
[----:B------:R-:W-:-:S05]  /*2240*/  IMAD.IADD R11, R63, 0x1, R21 ;  /* 0x000000013f0b7824 */ /* 0x000fca00078e0215 */
[----:B------:R-:W-:Y:S01]  /*2250*/  LEA.HI.X R11, R20, R71, R11, 0x1, P3 ;  /* 0x00000047140b7211 */ /* 0x000fe200018f0c0b */
[----:B--2---:R-:W-:-:S05]  /*2260*/  HADD2.F32 R5, -RZ, R24.H0_H0 ;  /* 0x20000018ff057230 */ /* 0x004fca0000004100 */
[----:B------:R-:W-:-:S04]  /*2270*/  FMUL R5, R5, R56 ;  /* 0x0000003805057220 */ /* 0x000fc80000400000 */
[----:B------:R-:W-:-:S05]  /*2280*/  FFMA R5, R26, R23, R5 ;  /* 0x000000171a057223 */ /* 0x000fca0000000005 */
[----:B------:R-:W-:-:S05]  /*2290*/  F2FP.F16.F32.PACK_AB R5, RZ, R5 ;  /* 0x00000005ff05723e */ /* 0x000fca00000000ff */
[----:B------:R0:W-:Y:S01]  /*22a0*/  @P2 STG.E.U16 desc[UR36][R12.64], R5 ;  /* 0x000000050c002986 */ /* 0x0001e2000c101524 */
[----:B------:R-:W-:Y:S05]  /*22b0*/  @!P0 BRA `(.L_x_34) ;  /* 0x0000000000048947 */ /* 0x000fea0003800000 */
[----:B------:R2:W5:Y:S02]  /*22c0*/  LDG.E.LTC128B.U16 R24, desc[UR36][R10.64+0x2] ;  /* 0x000002240a187981 */ /* 0x000564000c1e1520 */
.L_x_34:
[----:B------:R-:W-:Y:S05]  /*22d0*/  BSYNC B1 ;  /* 0x0000000000017941 */ /* 0x000fea0003800000 */
.L_x_33:
[----:B0----5:R-:W-:Y:S01]  /*22e0*/  HADD2.F32 R5, -RZ, R24.H0_H0 ;  /* 0x20000018ff057230 */ /* 0x021fe20000004100 */
[----:B------:R-:W-:Y:S01]  /*22f0*/  ISETP.GT.AND P1, PT, R4, 0x8, PT ;  /* 0x000000080400780c */ /* 0x000fe20003f24270 */
[----:B------:R-:W-:Y:S03]  /*2300*/  BSSY B1, `(.L_x_35) ;  /* 0x0000008000017945 */ /* 0x000fe60003800000 */
[----:B------:R-:W-:Y:S01]  /*2310*/  FMUL R14, R5, R56 ;  /* 0x00000038050e7220 */ /* 0x000fe20000400000 */
[----:B------:R-:W-:-:S03]  /*2320*/  ISETP.GT.AND P2, PT, R3, RZ, P1 ;  /* 0x000000ff0300720c */ /* 0x000fc60000f44270 */
[----:B------:R-:W-:-:S05]  /*2330*/  FFMA R14, R27, R23, R14 ;  /* 0x000000171b0e7223 */ /* 0x000fca000000000e */
[----:B------:R-:W-:-:S05]  /*2340*/  F2FP.F16.F32.PACK_AB R14, RZ, R14 ;  /* 0x0000000eff0e723e */ /* 0x000fca00000000ff */
[----:B------:R0:W-:Y:S01]  /*2350*/  @P0 STG.E.U16 desc[UR36][R12.64+0x2], R14 ;  /* 0x0000020e0c000986 */ /* 0x0001e2000c101524 */
[----:B------:R-:W-:Y:S05]  /*2360*/  @!P2 BRA `(.L_x_36) ;  /* 0x000000000004a947 */ /* 0x000fea0003800000 */
[----:B------:R3:W5:Y:S02]  /*2370*/  LDG.E.LTC128B.U16 R24, desc[UR36][R6.64+0x10] ;  /* 0x0000102406187981 */ /* 0x000764000c1e1520 */
.L_x_36:
[----:B------:R-:W-:Y:S05]  /*2380*/  BSYNC B1 ;  /* 0x0000000000017941 */ /* 0x000fea0003800000 */
.L_x_35:
[----:B-----5:R-:W-:Y:S01]  /*2390*/  HADD2.F32 R5, -RZ, R24.H0_H0 ;  /* 0x20000018ff057230 */ /* 0x020fe20000004100 */
        /* <DEDUP_REMOVED lines=9> */
.L_x_38:
[----:B------:R-:W-:Y:S05]  /*2430*/  BSYNC B1 ;  /* 0x0000000000017941 */ /* 0x000fea0003800000 */
.L_x_37:
[----:B----45:R-:W-:Y:S01]  /*2440*/  HADD2.F32 R5, -RZ, R24.H0_H0 ;  /* 0x20000018ff057230 */ /* 0x030fe20000004100 */
[----:B------:R-:W-:Y:S01]  /*2450*/  ISETP.GT.AND P1, PT, R3, 0x8, P1 ;  /* 0x000000080300780c */ /* 0x000fe20000f24270 */
[----:B------:R-:W-:Y:S03]  /*2460*/  BSSY B1, `(.L_x_39) ;  /* 0x0000007000017945 */ /* 0x000fe60003800000 */
[----:B0-----:R-:W-:-:S04]  /*2470*/  FMUL R14, R5, R56 ;  /* 0x00000038050e7220 */ /* 0x001fc80000400000 */
[----:B------:R-:W-:-:S05]  /*2480*/  FFMA R14, R29, R23, R14 ;  /* 0x000000171d0e7223 */ /* 0x000fca000000000e */
[----:B------:R-:W-:-:S05]  /*2490*/  F2FP.F16.F32.PACK_AB R14, RZ, R14 ;  /* 0x0000000eff0e723e */ /* 0x000fca00000000ff */
[----:B------:R0:W-:Y:S01]  /*24a0*/  @P3 STG.E.U16 desc[UR36][R8.64+0x12], R14 ;  /* 0x0000120e08003986 */ /* 0x0001e2000c101524 */
[----:B------:R-:W-:Y:S05]  /*24b0*/  @!P1 BRA `(.L_x_40) ;  /* 0x0000000000049947 */ /* 0x000fea0003800000 */
[----:B------:R4:W5:Y:S02]  /*24c0*/  LDG.E.LTC128B.U16 R24, desc[UR36][R10.64+0x10] ;  /* 0x000010240a187981 */ /* 0x000964000c1e1520 */
.L_x_40:
[----:B------:R-:W-:Y:S05]  /*24d0*/  BSYNC B1 ;  /* 0x0000000000017941 */ /* 0x000fea0003800000 */
.L_x_39:
[----:B-----5:R-:W-:Y:S01]  /*24e0*/  HADD2.F32 R5, -RZ, R24.H0_H0 ;  /* 0x20000018ff057230 */ /* 0x020fe20000004100 */
[----:B------:R-:W-:Y:S01]  /*24f0*/  ISETP.GT.AND P0, PT, R3, 0x8, P0 ;  /* 0x000000080300780c */ /* 0x000fe20000704270 */
[----:B------:R-:W-:Y:S03]  /*2500*/  BSSY B1, `(.L_x_41) ;  /* 0x0000007000017945 */ /* 0x000fe60003800000 */
[----:B------:R-:W-:-:S04]  /*2510*/  FMUL R5, R5, R56 ;  /* 0x0000003805057220 */ /* 0x000fc80000400000 */
[----:B------:R-:W-:-:S05]  /*2520*/  FFMA R5, R30, R23, R5 ;  /* 0x000000171e057223 */ /* 0x000fca0000000005 */
[----:B------:R-:W-:-:S05]  /*2530*/  F2FP.F16.F32.PACK_AB R5, RZ, R5 ;  /* 0x00000005ff05723e */ /* 0x000fca00000000ff */
[----:B------:R0:W-:Y:S01]  /*2540*/  @P1 STG.E.U16 desc[UR36][R12.64+0x10], R5 ;  /* 0x000010050c001986 */ /* 0x0001e2000c101524 */
[----:B------:R-:W-:Y:S05]  /*2550*/  @!P0 BRA `(.L_x_42) ;  /* 0x0000000000048947 */ /* 0x000fea0003800000 */
[----:B------:R0:W5:Y:S02]  /*2560*/  LDG.E.LTC128B.U16 R24, desc[UR36][R10.64+0x12] ;  /* 0x000012240a187981 */ /* 0x000164000c1e1520 */
.L_x_42:
[----:B------:R-:W-:Y:S05]  /*2570*/  BSYNC B1 ;  /* 0x0000000000017941 */ /* 0x000fea0003800000 */
.L_x_41:
        /* <DEDUP_REMOVED lines=10> */
.L_x_44:
[----:B------:R-:W-:Y:S05]  /*2620*/  BSYNC B1 ;  /* 0x0000000000017941 */ /* 0x000fea0003800000 */
.L_x_43:
        /* <DEDUP_REMOVED lines=10> */
.L_x_46:
[----:B------:R-:W-:Y:S05]  /*26d0*/  BSYNC B1 ;  /* 0x0000000000017941 */ /* 0x000fea0003800000 */
.L_x_45:
[----:B0----5:R-:W-:Y:S01]  /*26e0*/  HADD2.F32 R5, -RZ, R24.H0_H0 ;  /* 0x20000018ff057230 */ /* 0x021fe20000004100 */
        /* <DEDUP_REMOVED lines=8> */
.L_x_48:
[----:B------:R-:W-:Y:S05]  /*2770*/  BSYNC B1 ;  /* 0x0000000000017941 */ /* 0x000fea0003800000 */
.L_x_47:
        /* <DEDUP_REMOVED lines=9> */
.L_x_50:
[----:B------:R-:W-:Y:S05]  /*2810*/  BSYNC B1 ;  /* 0x0000000000017941 */ /* 0x000fea0003800000 */
.L_x_49:
        /* <DEDUP_REMOVED lines=10> */
.L_x_52:
[----:B------:R-:W-:Y:S05]  /*28c0*/  BSYNC B1 ;  /* 0x0000000000017941 */ /* 0x000fea0003800000 */
.L_x_51:
        /* <DEDUP_REMOVED lines=10> */
.L_x_54:
[----:B------:R-:W-:Y:S05]  /*2970*/  BSYNC B1 ;  /* 0x0000000000017941 */ /* 0x000fea0003800000 */
.L_x_53:
        /* <DEDUP_REMOVED lines=9> */
.L_x_56:
[----:B------:R-:W-:Y:S05]  /*2a10*/  BSYNC B1 ;  /* 0x0000000000017941 */ /* 0x000fea0003800000 */
.L_x_55:
        /* <DEDUP_REMOVED lines=9> */
.L_x_58:
[----:B------:R-:W-:Y:S05]  /*2ab0*/  BSYNC B1 ;  /* 0x0000000000017941 */ /* 0x000fea0003800000 */
.L_x_57:
        /* <DEDUP_REMOVED lines=10> */
.L_x_60:
[----:B------:R-:W-:Y:S05]  /*2b60*/  BSYNC B1 ;  /* 0x0000000000017941 */ /* 0x000fea0003800000 */
.L_x_59:
        /* <DEDUP_REMOVED lines=10> */
.L_x_62:
[----:B------:R-:W-:Y:S05]  /*2c10*/  BSYNC B1 ;  /* 0x0000000000017941 */ /* 0x000fea0003800000 */
.L_x_61:
        /* <DEDUP_REMOVED lines=9> */
.L_x_64:
[----:B------:R-:W-:Y:S05]  /*2cb0*/  BSYNC B1 ;  /* 0x0000000000017941 */ /* 0x000fea0003800000 */
.L_x_63:
        /* <DEDUP_REMOVED lines=9> */
.L_x_66:
[----:B------:R-:W-:Y:S05]  /*2d50*/  BSYNC B1 ;  /* 0x0000000000017941 */ /* 0x000fea0003800000 */
.L_x_65:
        /* <DEDUP_REMOVED lines=10> */
.L_x_68:
[----:B------:R-:W-:Y:S05]  /*2e00*/  BSYNC B1 ;  /* 0x0000000000017941 */ /* 0x000fea0003800000 */
.L_x_67:
        /* <DEDUP_REMOVED lines=10> */
.L_x_70:
[----:B------:R-:W-:Y:S05]  /*2eb0*/  BSYNC B1 ;  /* 0x0000000000017941 */ /* 0x000fea0003800000 */
.L_x_69:
        /* <DEDUP_REMOVED lines=9> */
.L_x_72:
[----:B------:R-:W-:Y:S05]  /*2f50*/  BSYNC B1 ;  /* 0x0000000000017941 */ /* 0x000fea0003800000 */
.L_x_71:
        /* <DEDUP_REMOVED lines=9> */
.L_x_74:
[----:B------:R-:W-:Y:S05]  /*2ff0*/  BSYNC B1 ;  /* 0x0000000000017941 */ /* 0x000fea0003800000 */
.L_x_73:
        /* <DEDUP_REMOVED lines=10> */
.L_x_76:
[----:B------:R-:W-:Y:S05]  /*30a0*/  BSYNC B1 ;  /* 0x0000000000017941 */ /* 0x000fea0003800000 */
.L_x_75:
        /* <DEDUP_REMOVED lines=10> */
.L_x_78:
[----:B------:R-:W-:Y:S05]  /*3150*/  BSYNC B1 ;  /* 0x0000000000017941 */ /* 0x000fea0003800000 */
.L_x_77:
        /* <DEDUP_REMOVED lines=9> */
.L_x_80:
[----:B------:R-:W-:Y:S05]  /*31f0*/  BSYNC B1 ;  /* 0x0000000000017941 */ /* 0x000fea0003800000 */
.L_x_79:
        /* <DEDUP_REMOVED lines=9> */
.L_x_82:
[----:B------:R-:W-:Y:S05]  /*3290*/  BSYNC B1 ;  /* 0x0000000000017941 */ /* 0x000fea0003800000 */
.L_x_81:
        /* <DEDUP_REMOVED lines=10> */
.L_x_84:
[----:B------:R-:W-:Y:S05]  /*3340*/  BSYNC B1 ;  /* 0x0000000000017941 */ /* 0x000fea0003800000 */
.L_x_83:
[----:B-----5:R-:W-:Y:S01]  /*3350*/  HADD2.F32 R5, -RZ, R24.H0_H0 ;  /* 0x20000018ff057230 */ /* 0x020fe20000004100 */
[----:B------:R-:W-:Y:S01]  /*3360*/  ISETP.GT.AND P0, PT, R4, 0x39, PT ;  /* 0x000000390400780c */ /* 0x000fe20003f04270 */
[----:B------:R-:W-:Y:S01]  /*3370*/  @P2 IMAD.MOV.U32 R4, RZ, RZ, R8 ;  /* 0x000000ffff042224 */ /* 0x000fe200078e0008 */
[----:B------:R-:W-:Y:S02]  /*3380*/  BSSY B1, `(.L_x_85) ;  /* 0x000000a000017945 */ /* 0x000fe40003800000 */
[----:B------:R-:W-:Y:S01]  /*3390*/  FMUL R5, R5, R56 ;  /* 0x0000003805057220 */ /* 0x000fe20000400000 */
[----:B------:R-:W-:-:S03]  /*33a0*/  ISETP.GT.AND P3, PT, R3, RZ, P0 ;  /* 0x000000ff0300720c */ /* 0x000fc60000764270 */
[----:B------:R-:W-:-:S05]  /*33b0*/  FFMA R5, R52, R23, R5 ;  /* 0x0000001734057223 */ /* 0x000fca0000000005 */
[----:B------:R-:W-:-:S04]  /*33c0*/  F2FP.F16.F32.PACK_AB R5, RZ, R5 ;  /* 0x00000005ff05723e */ /* 0x000fc800000000ff */
[----:B0-----:R-:W-:Y:S01]  /*33d0*/  PRMT R14, R5, 0x7610, R14 ;  /* 0x00007610050e7816 */ /* 0x001fe2000000000e */
[----:B------:R-:W-:-:S05]  /*33e0*/  @P2 IMAD.MOV.U32 R5, RZ, RZ, R9 ;  /* 0x000000ffff052224 */ /* 0x000fca00078e0009 */
[----:B------:R0:W-:Y:S01]  /*33f0*/  @P2 STG.E.U16 desc[UR36][R4.64+0x70], R14 ;  /* 0x0000700e04002986 */ /* 0x0001e2000c101524 */
[----:B------:R-:W-:Y:S05]  /*3400*/  @!P3 BRA `(.L_x_86) ;  /* 0x000000000004b947 */ /* 0x000fea0003800000 */
[----:B------:R0:W5:Y:S02]  /*3410*/  LDG.E.LTC128B.U16 R24, desc[UR36][R6.64+0x72] ;  /* 0x0000722406187981 */ /* 0x000164000c1e1520 */
.L_x_86:
[----:B------:R-:W-:Y:S05]  /*3420*/  BSYNC B1 ;  /* 0x0000000000017941 */ /* 0x000fea0003800000 */
.L_x_85:
        /* <DEDUP_REMOVED lines=9> */
.L_x_88:
[----:B------:R-:W-:Y:S05]  /*34c0*/  BSYNC B1 ;  /* 0x0000000000017941 */ /* 0x000fea0003800000 */
.L_x_87:
[----:B-----5:R-:W-:Y:S01]  /*34d0*/  HADD2.F32 R5, -RZ, R24.H0_H0 ;  /* 0x20000018ff057230 */ /* 0x020fe20000004100 */
[----:B------:R-:W-:Y:S01]  /*34e0*/  ISETP.GT.AND P0, PT, R3, 0x8, P0 ;  /* 0x000000080300780c */ /* 0x000fe20000704270 */
[----:B0-----:R-:W-:Y:S01]  /*34f0*/  @P1 IMAD.MOV.U32 R4, RZ, RZ, R12 ;  /* 0x000000ffff041224 */ /* 0x001fe200078e000c */
[----:B------:R-:W-:Y:S02]  /*3500*/  BSSY B1, `(.L_x_89) ;  /* 0x0000009000017945 */ /* 0x000fe40003800000 */
[----:B------:R-:W-:-:S04]  /*3510*/  FMUL R5, R5, R56 ;  /* 0x0000003805057220 */ /* 0x000fc80000400000 */
[----:B------:R-:W-:-:S05]  /*3520*/  FFMA R5, R54, R23, R5 ;  /* 0x0000001736057223 */ /* 0x000fca0000000005 */
[----:B------:R-:W-:-:S04]  /*3530*/  F2FP.F16.F32.PACK_AB R5, RZ, R5 ;  /* 0x00000005ff05723e */ /* 0x000fc800000000ff */
[----:B-1-3--:R-:W-:Y:S01]  /*3540*/  PRMT R6, R5, 0x7610, R6 ;  /* 0x0000761005067816 */ /* 0x00afe20000000006 */
[----:B------:R-:W-:-:S05]  /*3550*/  @P1 IMAD.MOV.U32 R5, RZ, RZ, R13 ;  /* 0x000000ffff051224 */ /* 0x000fca00078e000d */
[----:B------:R0:W-:Y:S01]  /*3560*/  @P1 STG.E.U16 desc[UR36][R4.64+0x70], R6 ;  /* 0x0000700604001986 */ /* 0x0001e2000c101524 */
[----:B------:R-:W-:Y:S05]  /*3570*/  @!P0 BRA `(.L_x_90) ;  /* 0x0000000000048947 */ /* 0x000fea0003800000 */
[----:B------:R1:W5:Y:S02]  /*3580*/  LDG.E.LTC128B.U16 R24, desc[UR36][R10.64+0x72] ;  /* 0x000072240a187981 */ /* 0x000364000c1e1520 */
.L_x_90:
[----:B------:R-:W-:Y:S05]  /*3590*/  BSYNC B1 ;  /* 0x0000000000017941 */ /* 0x000fea0003800000 */
.L_x_89:
[----:B------:R-:W-:Y:S05]  /*35a0*/  @!P0 BRA `(.L_x_91) ;  /* 0x0000000800a88947 */ /* 0x000fea0003800000 */
[----:B-----5:R-:W-:-:S05]  /*35b0*/  HADD2.F32 R3, -RZ, R24.H0_H0 ;  /* 0x20000018ff037230 */ /* 0x020fca0000004100 */
[----:B0-----:R-:W-:-:S04]  /*35c0*/  FMUL R4, R3, R56 ;  /* 0x0000003803047220 */ /* 0x001fc80000400000 */
[----:B------:R-:W-:-:S05]  /*35d0*/  FFMA R4, R55, R23, R4 ;  /* 0x0000001737047223 */ /* 0x000fca0000000004 */
[----:B------:R-:W-:-:S05]  /*35e0*/  F2FP.F16.F32.PACK_AB R4, RZ, R4 ;  /* 0x00000004ff04723e */ /* 0x000fca00000000ff */
[----:B------:R3:W-:Y:S01]  /*35f0*/  STG.E.U16 desc[UR36][R12.64+0x72], R4 ;  /* 0x000072040c007986 */ /* 0x0007e2000c101524 */
[----:B------:R-:W-:Y:S05]  /*3600*/  BRA `(.L_x_91) ;  /* 0x0000000800907947 */ /* 0x000fea0003800000 */
.L_x_30:
[----:B------:R-:W-:Y:S01]  /*3610*/  ISETP.GT.AND P0, PT, R4, 0x1, PT ;  /* 0x000000010400780c */ /* 0x000fe20003f04270 */
[----:B------:R-:W-:Y:S01]  /*3620*/  ULDC.64 UR4, c[0x0][0x5c0] ;  /* 0x0001700000047ab9 */ /* 0x000fe20000000a00 */
[-C--:B------:R-:W-:Y:S01]  /*3630*/  FMUL R24, R24, R23.reuse ;  /* 0x0000001718187220 */ /* 0x080fe20000400000 */
[-C--:B------:R-:W-:Y:S01]  /*3640*/  FMUL R25, R25, R23.reuse ;  /* 0x0000001719197220 */ /* 0x080fe20000400000 */
[----:B------:R-:W-:Y:S01]  /*3650*/  ISETP.GT.AND P3, PT, R3, RZ, P0 ;  /* 0x000000ff0300720c */ /* 0x000fe20000764270 */
[-C--:B------:R-:W-:Y:S01]  /*3660*/  FMUL R26, R26, R23.reuse ;  /* 0x000000171a1a7220 */ /* 0x080fe20000400000 */
[----:B------:R-:W-:Y:S01]  /*3670*/  LEA R6, P4, R58, UR4, 0x1 ;  /* 0x000000043a067c11 */ /* 0x000fe2000f8808ff */
[-C--:B------:R-:W-:Y:S01]  /*3680*/  FMUL R27, R27, R23.reuse ;  /* 0x000000171b1b7220 */ /* 0x080fe20000400000 */
[----:B------:R-:W-:Y:S01]  /*3690*/  F2FP.F16.F32.PACK_AB R24, RZ, R24 ;  /* 0x00000018ff18723e */ /* 0x000fe200000000ff */
[-C--:B------:R-:W-:Y:S01]  /*36a0*/  FMUL R28, R28, R23.reuse ;  /* 0x000000171c1c7220 */ /* 0x080fe20000400000 */
[----:B------:R-:W-:Y:S01]  /*36b0*/  LEA.HI.X R7, R58, UR5, R75, 0x1, P4 ;  /* 0x000000053a077c11 */ /* 0x000fe2000a0f0c4b */
[----:B------:R-:W-:Y:S01]  /*36c0*/  FMUL R29, R29, R23 ;  /* 0x000000171d1d7220 */ /* 0x000fe20000400000 */
[----:B------:R-:W-:Y:S01]  /*36d0*/  F2FP.F16.F32.PACK_AB R25, RZ, R25 ;  /* 0x00000019ff19723e */ /* 0x000fe200000000ff */
[-C--:B------:R-:W-:Y:S01]  /*36e0*/  FMUL R30, R30, R23.reuse ;  /* 0x000000171e1e7220 */ /* 0x080fe20000400000 */
[----:B------:R-:W-:Y:S01]  /*36f0*/  SHF.L.U64.HI R67, R66, 0x4, R67 ;  /* 0x0000000442437819 */ /* 0x000fe20000010243 */
[----:B------:R-:W-:Y:S01]  /*3700*/  @P1 STG.E.U16 desc[UR36][R6.64], R24 ;  /* 0x0000001806001986 */ /* 0x000fe2000c101524 */
[----:B------:R-:W-:Y:S01]  /*3710*/  ISETP.GT.AND P1, PT, R4, 0x8, PT ;  /* 0x000000080400780c */ /* 0x000fe20003f24270 */
[-C--:B------:R-:W-:Y:S01]  /*3720*/  FMUL R31, R31, R23.reuse ;  /* 0x000000171f1f7220 */ /* 0x080fe20000400000 */
[C---:B------:R-:W-:Y:S01]  /*3730*/  ISETP.GT.AND P4, PT, R3.reuse, 0x8, P0 ;  /* 0x000000080300780c */ /* 0x040fe20000784270 */
[----:B------:R-:W-:Y:S01]  /*3740*/  @P3 STG.E.U16 desc[UR36][R6.64+0x2], R25 ;  /* 0x0000021906003986 */ /* 0x000fe2000c101524 */
[----:B------:R-:W-:Y:S01]  /*3750*/  LEA R8, P3, R66, R6, 0x4 ;  /* 0x0000000642087211 */ /* 0x000fe200078620ff */
[-C--:B------:R-:W-:Y:S01]  /*3760*/  FMUL R32, R32, R23.reuse ;  /* 0x0000001720207220 */ /* 0x080fe20000400000 */
[----:B------:R-:W-:Y:S01]  /*3770*/  ISETP.GT.AND P2, PT, R3, 0x8, P2 ;  /* 0x000000080300780c */ /* 0x000fe20001744270 */
[-C--:B------:R-:W-:Y:S01]  /*3780*/  FMUL R33, R33, R23.reuse ;  /* 0x0000001721217220 */ /* 0x080fe20000400000 */
[----:B------:R-:W-:Y:S01]  /*3790*/  ISETP.GT.AND P0, PT, R4, 0x9, PT ;  /* 0x000000090400780c */ /* 0x000fe20003f04270 */
[----:B------:R-:W-:Y:S01]  /*37a0*/  IMAD.X R9, R67, 0x1, R7, P3 ;  /* 0x0000000143097824 */ /* 0x000fe200018e0607 */
[C---:B------:R-:W-:Y:S01]  /*37b0*/  ISETP.GT.AND P5, PT, R3.reuse, RZ, P1 ;  /* 0x000000ff0300720c */ /* 0x040fe20000fa4270 */
[-C--:B------:R-:W-:Y:S01]  /*37c0*/  FMUL R34, R34, R23.reuse ;  /* 0x0000001722227220 */ /* 0x080fe20000400000 */
[----:B------:R-:W-:Y:S01]  /*37d0*/  ISETP.GT.AND P3, PT, R3, RZ, P0 ;  /* 0x000000ff0300720c */ /* 0x000fe20000764270 */
[-C--:B------:R-:W-:Y:S01]  /*37e0*/  FMUL R35, R35, R23.reuse ;  /* 0x0000001723237220 */ /* 0x080fe20000400000 */
[----:B------:R-:W-:Y:S01]  /*37f0*/  F2FP.F16.F32.PACK_AB R26, RZ, R26 ;  /* 0x0000001aff1a723e */ /* 0x000fe200000000ff */
[----:B------:R-:W-:Y:S01]  /*3800*/  FMUL R36, R36, R23 ;  /* 0x0000001724247220 */ /* 0x000fe20000400000 */
[----:B------:R-:W-:Y:S01]  /*3810*/  F2FP.F16.F32.PACK_AB R27, RZ, R27 ;  /* 0x0000001bff1b723e */ /* 0x000fe200000000ff */
[----:B------:R-:W-:Y:S01]  /*3820*/  FMUL R37, R37, R23 ;  /* 0x0000001725257220 */ /* 0x000fe20000400000 */
[----:B------:R-:W-:Y:S01]  /*3830*/  F2FP.F16.F32.PACK_AB R28, RZ, R28 ;  /* 0x0000001cff1c723e */ /* 0x000fe200000000ff */
[----:B------:R-:W-:Y:S01]  /*3840*/  @P2 STG.E.U16 desc[UR36][R8.64], R26 ;  /* 0x0000001a08002986 */ /* 0x000fe2000c101524 */
[----:B------:R-:W-:Y:S01]  /*3850*/  F2FP.F16.F32.PACK_AB R29, RZ, R29 ;  /* 0x0000001dff1d723e */ /* 0x000fe200000000ff */
[-C--:B------:R-:W-:Y:S01]  /*3860*/  FMUL R38, R38, R23.reuse ;  /* 0x0000001726267220 */ /* 0x080fe20000400000 */
[----:B------:R-:W-:Y:S01]  /*3870*/  ISETP.GT.AND P2, PT, R3, 0x8, P1 ;  /* 0x000000080300780c */ /* 0x000fe20000f44270 */
[----:B------:R-:W-:Y:S01]  /*3880*/  @P4 STG.E.U16 desc[UR36][R8.64+0x2], R27 ;  /* 0x0000021b08004986 */ /* 0x000fe2000c101524 */
[----:B------:R-:W-:Y:S01]  /*3890*/  ISETP.GT.AND P1, PT, R4, 0x10, PT ;  /* 0x000000100400780c */ /* 0x000fe20003f24270 */
[-C--:B------:R-:W-:Y:S01]  /*38a0*/  FMUL R39, R39, R23.reuse ;  /* 0x0000001727277220 */ /* 0x080fe20000400000 */
[----:B------:R-:W-:Y:S01]  /*38b0*/  F2FP.F16.F32.PACK_AB R30, RZ, R30 ;  /* 0x0000001eff1e723e */ /* 0x000fe200000000ff */
[----:B------:R-:W-:Y:S01]  /*38c0*/  @P5 STG.E.U16 desc[UR36][R6.64+0x10], R28 ;  /* 0x0000101c06005986 */ /* 0x000fe2000c101524 */
[C---:B------:R-:W-:Y:S01]  /*38d0*/  ISETP.GT.AND P4, PT, R3.reuse, RZ, P1 ;  /* 0x000000ff0300720c */ /* 0x040fe20000f84270 */
[----:B------:R-:W-:Y:S01]  /*38e0*/  FMUL R40, R40, R23 ;  /* 0x0000001728287220 */ /* 0x000fe20000400000 */
[----:B------:R-:W-:Y:S01]  /*38f0*/  F2FP.F16.F32.PACK_AB R31, RZ, R31 ;  /* 0x0000001fff1f723e */ /* 0x000fe200000000ff */
[----:B------:R-:W-:Y:S01]  /*3900*/  @P3 STG.E.U16 desc[UR36][R6.64+0x12], R29 ;  /* 0x0000121d06003986 */ /* 0x000fe2000c101524 */
[----:B------:R-:W-:Y:S01]  /*3910*/  ISETP.GT.AND P3, PT, R3, 0x8, P0 ;  /* 0x000000080300780c */ /* 0x000fe20000764270 */
[-C--:B------:R-:W-:Y:S01]  /*3920*/  FMUL R41, R41, R23.reuse ;  /* 0x0000001729297220 */ /* 0x080fe20000400000 */
[----:B------:R-:W-:Y:S01]  /*3930*/  ISETP.GT.AND P0, PT, R4, 0x11, PT ;  /* 0x000000110400780c */ /* 0x000fe20003f04270 */
[----:B------:R-:W-:Y:S01]  /*3940*/  @P2 STG.E.U16 desc[UR36][R8.64+0x10], R30 ;  /* 0x0000101e08002986 */ /* 0x000fe2000c101524 */
[----:B------:R-:W-:Y:S01]  /*3950*/  F2FP.F16.F32.PACK_AB R32, RZ, R32 ;  /* 0x00000020ff20723e */ /* 0x000fe200000000ff */
[-C--:B------:R-:W-:Y:S01]  /*3960*/  FMUL R42, R42, R23.reuse ;  /* 0x000000172a2a7220 */ /* 0x080fe20000400000 */
[----:B------:R-:W-:Y:S01]  /*3970*/  ISETP.GT.AND P5, PT, R3, RZ, P0 ;  /* 0x000000ff0300720c */ /* 0x000fe200007a4270 */
[-C--:B------:R-:W-:Y:S01]  /*3980*/  FMUL R43, R43, R23.reuse ;  /* 0x000000172b2b7220 */ /* 0x080fe20000400000 */
[----:B------:R-:W-:Y:S01]  /*3990*/  ISETP.GT.AND P2, PT, R3, 0x8, P1 ;  /* 0x000000080300780c */ /* 0x000fe20000f44270 */
[-C--:B------:R-:W-:Y:S01]  /*39a0*/  FMUL R44, R44, R23.reuse ;  /* 0x000000172c2c7220 */ /* 0x080fe20000400000 */
[----:B------:R-:W-:Y:S01]  /*39b0*/  ISETP.GT.AND P1, PT, R4, 0x18, PT ;  /* 0x000000180400780c */ /* 0x000fe20003f24270 */
[----:B------:R-:W-:Y:S01]  /*39c0*/  FMUL R45, R45, R23 ;  /* 0x000000172d2d7220 */ /* 0x000fe20000400000 */
[----:B------:R-:W-:Y:S01]  /*39d0*/  F2FP.F16.F32.PACK_AB R33, RZ, R33 ;  /* 0x00000021ff21723e */ /* 0x000fe200000000ff */
[----:B------:R-:W-:Y:S01]  /*39e0*/  @P3 STG.E.U16 desc[UR36][R8.64+0x12], R31 ;  /* 0x0000121f08003986 */ /* 0x000fe2000c101524 */
[C---:B------:R-:W-:Y:S01]  /*39f0*/  ISETP.GT.AND P3, PT, R3.reuse, 0x8, P0 ;  /* 0x000000080300780c */ /* 0x040fe20000764270 */
[-C--:B------:R-:W-:Y:S01]  /*3a00*/  FMUL R46, R46, R23.reuse ;  /* 0x000000172e2e7220 */ /* 0x080fe20000400000 */
[----:B------:R-:W-:Y:S01]  /*3a10*/  ISETP.GT.AND P0, PT, R4, 0x19, PT ;  /* 0x000000190400780c */ /* 0x000fe20003f04270 */
[----:B------:R-:W-:Y:S01]  /*3a20*/  @P4 STG.E.U16 desc[UR36][R6.64+0x20], R32 ;  /* 0x0000202006004986 */ /* 0x000fe2000c101524 */
[----:B------:R-:W-:Y:S01]  /*3a30*/  ISETP.GT.AND P4, PT, R3, RZ, P1 ;  /* 0x000000ff0300720c */ /* 0x000fe20000f84270 */
[-C--:B------:R-:W-:Y:S01]  /*3a40*/  FMUL R47, R47, R23.reuse ;  /* 0x000000172f2f7220 */ /* 0x080fe20000400000 */
[----:B------:R-:W-:Y:S01]  /*3a50*/  F2FP.F16.F32.PACK_AB R34, RZ, R34 ;  /* 0x00000022ff22723e */ /* 0x000fe200000000ff */
[----:B------:R-:W-:Y:S01]  /*3a60*/  @P5 STG.E.U16 desc[UR36][R6.64+0x22], R33 ;  /* 0x0000222106005986 */ /* 0x000fe2000c101524 */
[----:B------:R-:W-:Y:S01]  /*3a70*/  ISETP.GT.AND P5, PT, R3, RZ, P0 ;  /* 0x000000ff0300720c */ /* 0x000fe200007a4270 */
[----:B------:R-:W-:Y:S01]  /*3a80*/  FMUL R48, R48, R23 ;  /* 0x0000001730307220 */ /* 0x000fe20000400000 */
[----:B------:R-:W-:Y:S01]  /*3a90*/  F2FP.F16.F32.PACK_AB R35, RZ, R35 ;  /* 0x00000023ff23723e */ /* 0x000fe200000000ff */
[----:B------:R-:W-:Y:S01]  /*3aa0*/  @P2 STG.E.U16 desc[UR36][R8.64+0x20], R34 ;  /* 0x0000202208002986 */ /* 0x000fe2000c101524 */
[----:B------:R-:W-:Y:S01]  /*3ab0*/  F2FP.F16.F32.PACK_AB R36, RZ, R36 ;  /* 0x00000024ff24723e */ /* 0x000fe200000000ff */
[-C--:B------:R-:W-:Y:S01]  /*3ac0*/  FMUL R49, R49, R23.reuse ;  /* 0x0000001731317220 */ /* 0x080fe20000400000 */
[C---:B------:R-:W-:Y:S01]  /*3ad0*/  ISETP.GT.AND P2, PT, R3.reuse, 0x8, P1 ;  /* 0x000000080300780c */ /* 0x040fe20000f44270 */
[----:B------:R-:W-:Y:S01]  /*3ae0*/  @P3 STG.E.U16 desc[UR36][R8.64+0x22], R35 ;  /* 0x0000222308003986 */ /* 0x000fe2000c101524 */
[----:B------:R-:W-:Y:S01]  /*3af0*/  ISETP.GT.AND P1, PT, R4, 0x20, PT ;  /* 0x000000200400780c */ /* 0x000fe20003f24270 */
[----:B------:R-:W-:Y:S01]  /*3b00*/  FMUL R50, R50, R23 ;  /* 0x0000001732327220 */ /* 0x000fe20000400000 */
[----:B------:R-:W-:Y:S01]  /*3b10*/  F2FP.F16.F32.PACK_AB R37, RZ, R37 ;  /* 0x00000025ff25723e */ /* 0x000fe200000000ff */
[----:B------:R-:W-:Y:S01]  /*3b20*/  @P4 STG.E.U16 desc[UR36][R6.64+0x30], R36 ;  /* 0x0000302406004986 */ /* 0x000fe2000c101524 */
[----:B------:R-:W-:Y:S01]  /*3b30*/  ISETP.GT.AND P3, PT, R3, 0x8, P0 ;  /* 0x000000080300780c */ /* 0x000fe20000764270 */
[-C--:B------:R-:W-:Y:S01]  /*3b40*/  FMUL R51, R51, R23.reuse ;  /* 0x0000001733337220 */ /* 0x080fe20000400000 */
[----:B------:R-:W-:Y:S01]  /*3b50*/  ISETP.GT.AND P0, PT, R4, 0x21, PT ;  /* 0x000000210400780c */ /* 0x000fe20003f04270 */
[----:B------:R-:W-:Y:S01]  /*3b60*/  @P5 STG.E.U16 desc[UR36][R6.64+0x32], R37 ;  /* 0x0000322506005986 */ /* 0x000fe2000c101524 */
        /* <DEDUP_REMOVED lines=10> */
[----:B------:R-:W-:-:S02]  /*3c10*/  F2FP.F16.F32.PACK_AB R41, RZ, R41 ;  /* 0x00000029ff29723e */ /* 0x000fc400000000ff */
[C---:B------:R-:W-:Y:S01]  /*3c20*/  ISETP.GT.AND P1, PT, R3.reuse, 0x8, P1 ;  /* 0x000000080300780c */ /* 0x040fe20000f24270 */
[----:B------:R-:W-:Y:S01]  /*3c30*/  @P3 STG.E.U16 desc[UR36][R8.64+0x32], R39 ;  /* 0x0000322708003986 */ /* 0x000fe2000c101524 */
[C---:B------:R-:W-:Y:S02]  /*3c40*/  ISETP.GT.AND P2, PT, R3.reuse, 0x8, P0 ;  /* 0x000000080300780c */ /* 0x040fe40000744270 */
[C---:B------:R-:W-:Y:S01]  /*3c50*/  ISETP.GT.AND P0, PT, R4.reuse, 0x29, PT ;  /* 0x000000290400780c */ /* 0x040fe20003f04270 */
[----:B------:R-:W-:Y:S01]  /*3c60*/  @P4 STG.E.U16 desc[UR36][R6.64+0x40], R40 ;  /* 0x0000402806004986 */ /* 0x000fe2000c101524 */
[----:B------:R-:W-:Y:S02]  /*3c70*/  ISETP.GT.AND P4, PT, R4, 0x28, PT ;  /* 0x000000280400780c */ /* 0x000fe40003f84270 */
[----:B------:R-:W-:Y:S01]  /*3c80*/  F2FP.F16.F32.PACK_AB R42, RZ, R42 ;  /* 0x0000002aff2a723e */ /* 0x000fe200000000ff */
[----:B------:R-:W-:Y:S01]  /*3c90*/  @P5 STG.E.U16 desc[UR36][R6.64+0x42], R41 ;  /* 0x0000422906005986 */ /* 0x000fe2000c101524 */
[----:B------:R-:W-:-:S02]  /*3ca0*/  ISETP.GT.AND P5, PT, R3, RZ, P4 ;  /* 0x000000ff0300720c */ /* 0x000fc400027a4270 */
[C---:B------:R-:W-:Y:S01]  /*3cb0*/  ISETP.GT.AND P3, PT, R3.reuse, RZ, P0 ;  /* 0x000000ff0300720c */ /* 0x040fe20000764270 */
[----:B------:R-:W-:Y:S01]  /*3cc0*/  @P1 STG.E.U16 desc[UR36][R8.64+0x40], R42 ;  /* 0x0000402a08001986 */ /* 0x000fe2000c101524 */
[----:B------:R-:W-:Y:S02]  /*3cd0*/  F2FP.F16.F32.PACK_AB R43, RZ, R43 ;  /* 0x0000002bff2b723e */ /* 0x000fe400000000ff */
[----:B------:R-:W-:Y:S02]  /*3ce0*/  F2FP.F16.F32.PACK_AB R44, RZ, R44 ;  /* 0x0000002cff2c723e */ /* 0x000fe400000000ff */
[C---:B------:R-:W-:Y:S01]  /*3cf0*/  ISETP.GT.AND P4, PT, R3.reuse, 0x8, P4 ;  /* 0x000000080300780c */ /* 0x040fe20002784270 */
[----:B------:R-:W-:Y:S01]  /*3d00*/  @P2 STG.E.U16 desc[UR36][R8.64+0x42], R43 ;  /* 0x0000422b08002986 */ /* 0x000fe2000c101524 */
[----:B------:R-:W-:Y:S02]  /*3d10*/  F2FP.F16.F32.PACK_AB R45, RZ, R45 ;  /* 0x0000002dff2d723e */ /* 0x000fe400000000ff */
[----:B------:R-:W-:Y:S01]  /*3d20*/  ISETP.GT.AND P2, PT, R4, 0x31, PT ;  /* 0x000000310400780c */ /* 0x000fe20003f44270 */
[----:B------:R-:W-:Y:S01]  /*3d30*/  @P5 STG.E.U16 desc[UR36][R6.64+0x50], R44 ;  /* 0x0000502c06005986 */ /* 0x000fe2000c101524 */
[----:B------:R-:W-:-:S02]  /*3d40*/  ISETP.GT.AND P5, PT, R3, 0x8, P0 ;  /* 0x000000080300780c */ /* 0x000fc400007a4270 */
[C---:B------:R-:W-:Y:S01]  /*3d50*/  ISETP.GT.AND P1, PT, R4.reuse, 0x38, PT ;  /* 0x000000380400780c */ /* 0x040fe20003f24270 */
[----:B------:R-:W-:Y:S01]  /*3d60*/  @P3 STG.E.U16 desc[UR36][R6.64+0x52], R45 ;  /* 0x0000522d06003986 */ /* 0x000fe2000c101524 */
[C---:B------:R-:W-:Y:S02]  /*3d70*/  ISETP.GT.AND P3, PT, R4.reuse, 0x30, PT ;  /* 0x000000300400780c */ /* 0x040fe40003f64270 */
[----:B------:R-:W-:Y:S01]  /*3d80*/  ISETP.GT.AND P0, PT, R4, 0x39, PT ;  /* 0x000000390400780c */ /* 0x000fe20003f04270 */
[----:B------:R-:W-:Y:S01]  /*3d90*/  @P4 IMAD.MOV.U32 R4, RZ, RZ, R8 ;  /* 0x000000ffff044224 */ /* 0x000fe200078e0008 */
[----:B------:R-:W-:Y:S01]  /*3da0*/  F2FP.F16.F32.PACK_AB R46, RZ, R46 ;  /* 0x0000002eff2e723e */ /* 0x000fe200000000ff */
[----:B------:R-:W-:Y:S01]  /*3db0*/  @P4 IMAD.MOV.U32 R5, RZ, RZ, R9 ;  /* 0x000000ffff054224 */ /* 0x000fe200078e0009 */
[----:B------:R-:W-:Y:S02]  /*3dc0*/  F2FP.F16.F32.PACK_AB R47, RZ, R47 ;  /* 0x0000002fff2f723e */ /* 0x000fe400000000ff */
[----:B------:R-:W-:-:S02]  /*3dd0*/  F2FP.F16.F32.PACK_AB R48, RZ, R48 ;  /* 0x00000030ff30723e */ /* 0x000fc400000000ff */
[----:B------:R0:W-:Y:S01]  /*3de0*/  @P4 STG.E.U16 desc[UR36][R4.64+0x50], R46 ;  /* 0x0000502e04004986 */ /* 0x0001e2000c101524 */
[C---:B------:R-:W-:Y:S02]  /*3df0*/  ISETP.GT.AND P4, PT, R3.reuse, RZ, P2 ;  /* 0x000000ff0300720c */ /* 0x040fe40001784270 */
[----:B------:R-:W-:Y:S02]  /*3e00*/  F2FP.F16.F32.PACK_AB R49, RZ, R49 ;  /* 0x00000031ff31723e */ /* 0x000fe400000000ff */
[----:B------:R-:W-:Y:S02]  /*3e10*/  ISETP.GT.AND P2, PT, R3, 0x8, P2 ;  /* 0x000000080300780c */ /* 0x000fe40001744270 */
[----:B------:R-:W-:Y:S02]  /*3e20*/  F2FP.F16.F32.PACK_AB R50, RZ, R50 ;  /* 0x00000032ff32723e */ /* 0x000fe400000000ff */
[----:B------:R-:W-:Y:S02]  /*3e30*/  F2FP.F16.F32.PACK_AB R51, RZ, R51 ;  /* 0x00000033ff33723e */ /* 0x000fe400000000ff */
[----:B------:R-:W-:Y:S01]  /*3e40*/  F2FP.F16.F32.PACK_AB R52, RZ, R52 ;  /* 0x00000034ff34723e */ /* 0x000fe200000000ff */
[----:B0-----:R-:W-:Y:S01]  /*3e50*/  @P5 IMAD.MOV.U32 R4, RZ, RZ, R8 ;  /* 0x000000ffff045224 */ /* 0x001fe200078e0008 */
[----:B------:R-:W-:Y:S01]  /*3e60*/  F2FP.F16.F32.PACK_AB R53, RZ, R53 ;  /* 0x00000035ff35723e */ /* 0x000fe200000000ff */
[----:B------:R-:W-:Y:S01]  /*3e70*/  @P5 IMAD.MOV.U32 R5, RZ, RZ, R9 ;  /* 0x000000ffff055224 */ /* 0x000fe200078e0009 */
[----:B------:R-:W-:-:S02]  /*3e80*/  F2FP.F16.F32.PACK_AB R54, RZ, R54 ;  /* 0x00000036ff36723e */ /* 0x000fc400000000ff */
[----:B------:R-:W-:Y:S02]  /*3e90*/  F2FP.F16.F32.PACK_AB R55, RZ, R55 ;  /* 0x00000037ff37723e */ /* 0x000fe400000000ff */
[----:B------:R0:W-:Y:S01]  /*3ea0*/  @P5 STG.E.U16 desc[UR36][R4.64+0x52], R47 ;  /* 0x0000522f04005986 */ /* 0x0001e2000c101524 */
[C---:B------:R-:W-:Y:S02]  /*3eb0*/  ISETP.GT.AND P5, PT, R3.reuse, RZ, P3 ;  /* 0x000000ff0300720c */ /* 0x040fe40001fa4270 */
[----:B------:R-:W-:-:S11]  /*3ec0*/  ISETP.GT.AND P3, PT, R3, 0x8, P3 ;  /* 0x000000080300780c */ /* 0x000fd60001f64270 */
[----:B0-----:R-:W-:Y:S02]  /*3ed0*/  @P5 IMAD.MOV.U32 R4, RZ, RZ, R6 ;  /* 0x000000ffff045224 */ /* 0x001fe400078e0006 */
[----:B------:R-:W-:-:S05]  /*3ee0*/  @P5 IMAD.MOV.U32 R5, RZ, RZ, R7 ;  /* 0x000000ffff055224 */ /* 0x000fca00078e0007 */
[----:B------:R0:W-:Y:S01]  /*3ef0*/  @P5 STG.E.U16 desc[UR36][R4.64+0x60], R48 ;  /* 0x0000603004005986 */ /* 0x0001e2000c101524 */
[C---:B------:R-:W-:Y:S02]  /*3f00*/  ISETP.GT.AND P5, PT, R3.reuse, RZ, P0 ;  /* 0x000000ff0300720c */ /* 0x040fe400007a4270 */
[----:B------:R-:W-:Y:S01]  /*3f10*/  ISETP.GT.AND P0, PT, R3, 0x8, P0 ;  /* 0x000000080300780c */ /* 0x000fe20000704270 */
[----:B0-----:R-:W-:Y:S02]  /*3f20*/  @P4 IMAD.MOV.U32 R4, RZ, RZ, R6 ;  /* 0x000000ffff044224 */ /* 0x001fe400078e0006 */
[----:B------:R-:W-:-:S05]  /*3f30*/  @P4 IMAD.MOV.U32 R5, RZ, RZ, R7 ;  /* 0x000000ffff054224 */ /* 0x000fca00078e0007 */
[----:B------:R0:W-:Y:S01]  /*3f40*/  @P4 STG.E.U16 desc[UR36][R4.64+0x62], R49 ;  /* 0x0000623104004986 */ /* 0x0001e2000c101524 */
[C---:B------:R-:W-:Y:S02]  /*3f50*/  ISETP.GT.AND P4, PT, R3.reuse, RZ, P1 ;  /* 0x000000ff0300720c */ /* 0x040fe40000f84270 */
[----:B------:R-:W-:Y:S01]  /*3f60*/  ISETP.GT.AND P1, PT, R3, 0x8, P1 ;  /* 0x000000080300780c */ /* 0x000fe20000f24270 */
[----:B0-----:R-:W-:Y:S02]  /*3f70*/  @P3 IMAD.MOV.U32 R4, RZ, RZ, R8 ;  /* 0x000000ffff043224 */ /* 0x001fe400078e0008 */
[----:B------:R-:W-:-:S05]  /*3f80*/  @P3 IMAD.MOV.U32 R5, RZ, RZ, R9 ;  /* 0x000000ffff053224 */ /* 0x000fca00078e0009 */
[----:B------:R0:W-:Y:S02]  /*3f90*/  @P3 STG.E.U16 desc[UR36][R4.64+0x60], R50 ;  /* 0x0000603204003986 */ /* 0x0001e4000c101524 */
[----:B0-----:R-:W-:Y:S02]  /*3fa0*/  @P2 IMAD.MOV.U32 R4, RZ, RZ, R8 ;  /* 0x000000ffff042224 */ /* 0x001fe400078e0008 */
[----:B------:R-:W-:-:S05]  /*3fb0*/  @P2 IMAD.MOV.U32 R5, RZ, RZ, R9 ;  /* 0x000000ffff052224 */ /* 0x000fca00078e0009 */
[----:B------:R0:W-:Y:S02]  /*3fc0*/  @P2 STG.E.U16 desc[UR36][R4.64+0x62], R51 ;  /* 0x0000623304002986 */ /* 0x0001e4000c101524 */
[----:B0-----:R-:W-:Y:S02]  /*3fd0*/  @P4 IMAD.MOV.U32 R4, RZ, RZ, R6 ;  /* 0x000000ffff044224 */ /* 0x001fe400078e0006 */
[----:B------:R-:W-:-:S05]  /*3fe0*/  @P4 IMAD.MOV.U32 R5, RZ, RZ, R7 ;  /* 0x000000ffff054224 */ /* 0x000fca00078e0007 */
[----:B------:R0:W-:Y:S04]  /*3ff0*/  @P4 STG.E.U16 desc[UR36][R4.64+0x70], R52 ;  /* 0x0000703404004986 */ /* 0x0001e8000c101524 */
[----:B------:R1:W-:Y:S01]  /*4000*/  @P5 STG.E.U16 desc[UR36][R6.64+0x72], R53 ;  /* 0x0000723506005986 */ /* 0x0003e2000c101524 */
[----:B0-----:R-:W-:Y:S02]  /*4010*/  @P1 IMAD.MOV.U32 R4, RZ, RZ, R8 ;  /* 0x000000ffff041224 */ /* 0x001fe400078e0008 */
[----:B------:R-:W-:-:S05]  /*4020*/  @P1 IMAD.MOV.U32 R5, RZ, RZ, R9 ;  /* 0x000000ffff051224 */ /* 0x000fca00078e0009 */
[----:B------:R1:W-:Y:S04]  /*4030*/  @P1 STG.E.U16 desc[UR36][R4.64+0x70], R54 ;  /* 0x0000703604001986 */ /* 0x0003e8000c101524 */
[----:B------:R1:W-:Y:S02]  /*4040*/  @P0 STG.E.U16 desc[UR36][R8.64+0x72], R55 ;  /* 0x0000723708000986 */ /* 0x0003e4000c101524 */
.L_x_91:
[----:B------:R-:W-:Y:S05]  /*4050*/  BSYNC B0 ;  /* 0x0000000000007941 */ /* 0x000fea0003800000 */
.L_x_29:
[----:B------:R-:W-:Y:S01]  /*4060*/  ULDC UR4, c[0x0][0xc] ;  /* 0x0000030000047ab9 */ /* 0x000fe20000000800 */
[----:B------:R-:W-:Y:S01]  /*4070*/  ULDC UR5, c[0x0][0x10] ;  /* 0x0000040000057ab9 */ /* 0x000fe20000000800 */
[----:B------:R-:W0:Y:S01]  /*4080*/  LDC R3, c[0x0][0x14] ;  /* 0x00000500ff037b82 */ /* 0x000e220000000800 */
[----:B------:R-:W-:Y:S01]  /*4090*/  UIMAD.WIDE.U32 UR4, UR4, UR5, URZ ;  /* 0x00000005040472a5 */ /* 0x000fe2000f8e003f */
[----:B------:R-:W-:Y:S02]  /*40a0*/  IMAD.MOV.U32 R59, RZ, RZ, -0x1 ;  /* 0xffffffffff3b7424 */ /* 0x000fe400078e00ff */
[----:B------:R-:W-:-:S03]  /*40b0*/  IMAD.MOV.U32 R57, RZ, RZ, -0x1 ;  /* 0xffffffffff397424 */ /* 0x000fc600078e00ff */
[----:B0-----:R-:W-:-:S04]  /*40c0*/  IMAD.WIDE.U32 R16, R3, UR4, R16 ;  /* 0x0000000403107c25 */ /* 0x001fc8000f8e0010 */
[----:B------:R-:W-:Y:S01]  /*40d0*/  IMAD R3, R3, UR5, RZ ;  /* 0x0000000503037c24 */ /* 0x000fe2000f8e02ff */
[----:B------:R-:W-:Y:S02]  /*40e0*/  ULDC.64 UR4, c[0x0][0x650] ;  /* 0x0001940000047ab9 */ /* 0x000fe40000000a00 */
[----:B------:R-:W-:Y:S01]  /*40f0*/  ISETP.GE.U32.AND P0, PT, R16, UR4, PT ;  /* 0x0000000410007c0c */ /* 0x000fe2000bf06070 */
[--C-:B------:R-:W-:Y:S01]  /*4100*/  IMAD.IADD R17, R17, 0x1, R3.reuse ;  /* 0x0000000111117824 */ /* 0x100fe200078e0203 */
[----:B------:R-:W-:-:S04]  /*4110*/  PRMT R3, RZ, 0x7610, R3 ;  /* 0x00007610ff037816 */ /* 0x000fc80000000003 */
[----:B------:R-:W-:-:S13]  /*4120*/  ISETP.GE.U32.AND.EX P0, PT, R17, UR5, PT, P0 ;  /* 0x0000000511007c0c */ /* 0x000fda000bf06100 */
[----:B------:R-:W-:Y:S05]  /*4130*/  @P0 BRA `(.L_x_92) ;  /* 0x0000000400640947 */ /* 0x000fea0003800000 */
[----:B---3--:R-:W0:Y:S01]  /*4140*/  S2R R12, SR_CTAID.X ;  /* 0x00000000000c7919 */ /* 0x008e220000002500 */
[----:B-12-4-:R-:W1:Y:S01]  /*4150*/  LDC.64 R10, c[0x0][0x628] ;  /* 0x00018a00ff0a7b82 */ /* 0x016e620000000a00 */
[----:B------:R-:W-:Y:S01]  /*4160*/  ULDC UR4, c[0x0][0x150] ;  /* 0x0000540000047ab9 */ /* 0x000fe20000000800 */
[----:B------:R-:W-:Y:S01]  /*4170*/  IMAD.MOV.U32 R8, RZ, RZ, R16 ;  /* 0x000000ffff087224 */ /* 0x000fe200078e0010 */
[----:B-----5:R-:W2:Y:S01]  /*4180*/  S2R R24, SR_CTAID.Y ;  /* 0x0000000000187919 */ /* 0x020ea20000002600 */
[----:B------:R-:W-:-:S04]  /*4190*/  IMAD.MOV.U32 R9, RZ, RZ, R17 ;  /* 0x000000ffff097224 */ /* 0x000fc800078e0011 */
[----:B------:R-:W3:Y:S08]  /*41a0*/  LDC R21, c[0x0][0x144] ;  /* 0x00005100ff157b82 */ /* 0x000ef00000000800 */
[----:B------:R-:W4:Y:S08]  /*41b0*/  LDC R0, c[0x0][0x630] ;  /* 0x00018c00ff007b82 */ /* 0x000f300000000800 */
[----:B------:R-:W2:Y:S01]  /*41c0*/  LDC.64 R14, c[0x0][0x620] ;  /* 0x00018800ff0e7b82 */ /* 0x000ea20000000a00 */
[----:B-1----:R-:W-:-:S04]  /*41d0*/  ISETP.NE.U32.AND P0, PT, R10, RZ, PT ;  /* 0x000000ff0a00720c */ /* 0x002fc80003f05070 */
[----:B------:R-:W-:Y:S02]  /*41e0*/  ISETP.NE.AND.EX P0, PT, R11, RZ, PT, P0 ;  /* 0x000000ff0b00720c */ /* 0x000fe40003f05300 */
[----:B0-----:R-:W-:-:S05]  /*41f0*/  I2FP.F32.U32 R3, R12 ;  /* 0x0000000c00037245 */ /* 0x001fca0000201000 */
[----:B------:R-:W-:-:S04]  /*4200*/  FMUL R3, R3, UR4 ;  /* 0x0000000403037c20 */ /* 0x000fc80008400000 */
[----:B------:R0:W1:Y:S02]  /*4210*/  F2I.U32.TRUNC.NTZ R20, R3 ;  /* 0x0000000300147305 */ /* 0x000064000020f000 */
[----:B---34-:R-:W-:Y:S05]  /*4220*/  @!P0 BRA `(.L_x_93) ;  /* 0x0000000000288947 */ /* 0x018fea0003800000 */
[----:B0-----:R-:W0:Y:S02]  /*4230*/  LDC R3, c[0x0][0x634] ;  /* 0x00018d00ff037b82 */ /* 0x001e240000000800 */
        /* <DEDUP_REMOVED lines=9> */
.L_x_93:
[----:B------:R-:W3:Y:S01]  /*42d0*/  LDC.64 R28, c[0x0][0x640] ;  /* 0x00019000ff1c7b82 */ /* 0x000ee20000000a00 */
[-CC-:B------:R-:W-:Y:S01]  /*42e0*/  SHF.R.U64 R57, R8, R0.reuse, R9.reuse ;  /* 0x0000000008397219 */ /* 0x180fe20000001209 */
[----:B-1----:R-:W-:Y:S01]  /*42f0*/  IMAD.MOV R20, RZ, RZ, -R20 ;  /* 0x000000ffff147224 */ /* 0x002fe200078e0a14 */
[----:B------:R-:W-:Y:S01]  /*4300*/  SHF.R.U32.HI R0, RZ, R0, R9 ;  /* 0x00000000ff007219 */ /* 0x000fe20000011609 */
[----:B------:R-:W-:Y:S01]  /*4310*/  ULDC UR4, c[0x0][0x154] ;  /* 0x0000550000047ab9 */ /* 0x000fe20000000800 */
[----:B0-----:R-:W-:Y:S01]  /*4320*/  IADD3 R3, P0, RZ, -R57, RZ ;  /* 0x80000039ff037210 */ /* 0x001fe20007f1e0ff */
[----:B------:R-:W-:Y:S02]  /*4330*/  IMAD R21, R21, R20, R12 ;  /* 0x0000001415157224 */ /* 0x000fe400078e020c */
[----:B------:R-:W0:Y:S01]  /*4340*/  LDC R6, c[0x0][0x618] ;  /* 0x00018600ff067b82 */ /* 0x000e220000000800 */
[----:B------:R-:W-:Y:S02]  /*4350*/  IMAD.MOV.U32 R7, RZ, RZ, 0x1 ;  /* 0x00000001ff077424 */ /* 0x000fe400078e00ff */
[----:B------:R-:W-:-:S04]  /*4360*/  IMAD.X R5, RZ, RZ, ~R0, P0 ;  /* 0x000000ffff057224 */ /* 0x000fc800000e0e00 */
[-C--:B--2---:R-:W-:Y:S01]  /*4370*/  IMAD R0, R5, R14.reuse, RZ ;  /* 0x0000000e05007224 */ /* 0x084fe200078e02ff */
[----:B------:R-:W1:Y:S01]  /*4380*/  LDC R8, c[0x0][0x608] ;  /* 0x00018200ff087b82 */ /* 0x000e620000000800 */
[----:B------:R-:W-:-:S04]  /*4390*/  IMAD.WIDE.U32 R4, R3, R14, R16 ;  /* 0x0000000e03047225 */ /* 0x000fc800078e0010 */
[----:B------:R-:W-:Y:S01]  /*43a0*/  IMAD R3, R3, R15, R0 ;  /* 0x0000000f03037224 */ /* 0x000fe200078e0200 */
[----:B------:R-:W-:Y:S02]  /*43b0*/  I2FP.F32.U32 R0, R24 ;  /* 0x0000001800007245 */ /* 0x000fe40000201000 */
[----:B------:R-:W2:Y:S01]  /*43c0*/  LDC R26, c[0x0][0x658] ;  /* 0x00019600ff1a7b82 */ /* 0x000ea20000000800 */
[----:B------:R-:W-:Y:S01]  /*43d0*/  IMAD.IADD R3, R5, 0x1, R3 ;  /* 0x0000000105037824 */ /* 0x000fe200078e0203 */
[----:B---3--:R-:W-:Y:S01]  /*43e0*/  ISETP.NE.U32.AND P0, PT, R28, RZ, PT ;  /* 0x000000ff1c00720c */ /* 0x008fe20003f05070 */
[----:B------:R-:W-:Y:S01]  /*43f0*/  FMUL R0, R0, UR4 ;  /* 0x0000000400007c20 */ /* 0x000fe20008400000 */
[----:B------:R-:W-:Y:S02]  /*4400*/  IMAD.MOV.U32 R5, RZ, RZ, -0x1 ;  /* 0xffffffffff057424 */ /* 0x000fe400078e00ff */
[----:B------:R-:W-:Y:S01]  /*4410*/  ISETP.NE.AND.EX P0, PT, R29, RZ, PT, P0 ;  /* 0x000000ff1d00720c */ /* 0x000fe20003f05300 */
[----:B------:R3:W4:Y:S01]  /*4420*/  F2I.U32.TRUNC.NTZ R13, R0 ;  /* 0x00000000000d7305 */ /* 0x000722000020f000 */
[----:B------:R-:W3:Y:S01]  /*4430*/  LDC R15, c[0x0][0x148] ;  /* 0x00005200ff0f7b82 */ /* 0x000ee20000000800 */
[----:B0-----:R-:W-:-:S02]  /*4440*/  SHF.R.U64 R12, R4, R6, R3 ;  /* 0x00000006040c7219 */ /* 0x001fc40000001203 */
[----:B------:R-:W-:-:S05]  /*4450*/  SHF.R.U32.HI R3, RZ, R6, R3 ;  /* 0x00000006ff037219 */ /* 0x000fca0000011603 */
[----:B------:R-:W0:Y:S01]  /*4460*/  LDC R20, c[0x0][0x600] ;  /* 0x00018000ff147b82 */ /* 0x000e220000000800 */
[-CC-:B-1----:R-:W-:Y:S02]  /*4470*/  SHF.R.U64 R10, R12, R8.reuse, R3.reuse ;  /* 0x000000080c0a7219 */ /* 0x182fe40000001203 */
[----:B------:R-:W-:-:S05]  /*4480*/  SHF.R.U32.HI R3, RZ, R8, R3 ;  /* 0x00000008ff037219 */ /* 0x000fca0000011603 */
[----:B------:R-:W1:Y:S01]  /*4490*/  LDC R27, c[0x0][0x648] ;  /* 0x00019200ff1b7b82 */ /* 0x000e620000000800 */
[-C--:B--2---:R-:W-:Y:S02]  /*44a0*/  SHF.L.U32 R4, R5, R26.reuse, RZ ;  /* 0x0000001a05047219 */ /* 0x084fe400000006ff */
[-CC-:B------:R-:W-:Y:S02]  /*44b0*/  SHF.R.U64 R14, R10, R26.reuse, R3.reuse ;  /* 0x0000001a0a0e7219 */ /* 0x180fe40000001203 */
[----:B------:R-:W-:Y:S02]  /*44c0*/  SHF.R.U32.HI R5, RZ, R26, R3 ;  /* 0x0000001aff057219 */ /* 0x000fe40000011603 */
[----:B------:R-:W-:Y:S01]  /*44d0*/  LOP3.LUT R25, RZ, R4, RZ, 0x33, !PT ;  /* 0x00000004ff197212 */ /* 0x000fe200078e33ff */
[----:B------:R-:W2:Y:S01]  /*44e0*/  LDC R30, c[0x0][0x638] ;  /* 0x00018e00ff1e7b82 */ /* 0x000ea20000000800 */
[----:B------:R-:W-:Y:S01]  /*44f0*/  SHF.L.U32 R26, R7, R26, RZ ;  /* 0x0000001a071a7219 */ /* 0x000fe200000006ff */
[----:B------:R-:W-:-:S06]  /*4500*/  IMAD.MOV.U32 R4, RZ, RZ, R14 ;  /* 0x000000ffff047224 */ /* 0x000fcc00078e000e */
[----:B------:R-:W0:Y:S01]  /*4510*/  LDC R31, c[0x0][0x610] ;  /* 0x00018400ff1f7b82 */ /* 0x000e220000000800 */
[----:B----4-:R-:W-:Y:S05]  /*4520*/  @!P0 BRA `(.L_x_94) ;  /* 0x0000000000288947 */ /* 0x010fea0003800000 */
[----:B------:R-:W4:Y:S02]  /*4530*/  LDC R3, c[0x0][0x64c] ;  /* 0x00019300ff037b82 */ /* 0x000f240000000800 */
[----:B----4-:R-:W-:-:S05]  /*4540*/  IADD3 R3, P0, R14, R3, RZ ;  /* 0x000000030e037210 */ /* 0x010fca0007f1e0ff */
        /* <DEDUP_REMOVED lines=8> */
.L_x_94:
[----:B------:R-:W-:Y:S01]  /*45d0*/  ISETP.NE.AND P0, PT, R2, 0x1, PT ;  /* 0x000000010200780c */ /* 0x000fe20003f05270 */
[----:B0-----:R-:W-:Y:S01]  /*45e0*/  VIADD R7, R20, 0xffffffff ;  /* 0xffffffff14077836 */ /* 0x001fe20000000000 */
[----:B-1-3--:R-:W-:Y:S01]  /*45f0*/  SHF.R.U64 R0, R4, R27, R5 ;  /* 0x0000001b04007219 */ /* 0x00afe20000001205 */
[----:B------:R-:W-:Y:S01]  /*4600*/  IMAD.MOV R13, RZ, RZ, -R13 ;  /* 0x000000ffff0d7224 */ /* 0x000fe200078e0a0d */
[----:B------:R-:W-:Y:S01]  /*4610*/  LOP3.LUT R5, R10, R25, RZ, 0xc0, !PT ;  /* 0x000000190a057212 */ /* 0x000fe200078ec0ff */
[----:B------:R-:W-:Y:S01]  /*4620*/  IMAD.MOV.U32 R4, RZ, RZ, 0x1 ;  /* 0x00000001ff047424 */ /* 0x000fe200078e00ff */
[----:B------:R-:W-:Y:S01]  /*4630*/  LOP3.LUT R12, R12, R7, RZ, 0xc0, !PT ;  /* 0x000000070c0c7212 */ /* 0x000fe200078ec0ff */
[----:B------:R-:W-:Y:S02]  /*4640*/  IMAD.MOV R3, RZ, RZ, -R0 ;  /* 0x000000ffff037224 */ /* 0x000fe400078e0a00 */
[----:B------:R-:W-:Y:S02]  /*4650*/  IMAD R0, R26, R0, R5 ;  /* 0x000000001a007224 */ /* 0x000fe400078e0205 */
[----:B--2---:R-:W-:-:S02]  /*4660*/  IMAD R3, R3, R30, R14 ;  /* 0x0000001e03037224 */ /* 0x004fc400078e020e */
[----:B------:R-:W-:Y:S02]  /*4670*/  @P0 IMAD R21, R15, R13, R24 ;  /* 0x0000000d0f150224 */ /* 0x000fe400078e0218 */
[----:B------:R-:W-:Y:S01]  /*4680*/  IMAD R5, R3, R20, R12 ;  /* 0x0000001403057224 */ /* 0x000fe200078e020c */
[----:B------:R-:W-:Y:S01]  /*4690*/  PRMT R3, R4, 0x7610, R3 ;  /* 0x0000761004037816 */ /* 0x000fe20000000003 */
[----:B------:R-:W-:-:S05]  /*46a0*/  IMAD R0, R0, R31, R21 ;  /* 0x0000001f00007224 */ /* 0x000fca00078e0215 */
[----:B------:R-:W-:Y:S02]  /*46b0*/  SEL R59, R5, R0, !P0 ;  /* 0x00000000053b7207 */ /* 0x000fe40004000000 */
[----:B------:R-:W-:-:S07]  /*46c0*/  SEL R0, R0, R5, !P0 ;  /* 0x0000000500007207 */ /* 0x000fce0004000000 */
.L_x_92:
[----:B------:R-:W-:Y:S01]  /*46d0*/  LOP3.LUT P0, RZ, R3, 0xff, RZ, 0xc0, !PT ;  /* 0x000000ff03ff7812 */ /* 0x000fe2000780c0ff */
[----:B------:R-:W-:-:S12]  /*46e0*/  IMAD.MOV.U32 R58, RZ, RZ, R0 ;  /* 0x000000ffff3a7224 */ /* 0x000fd800078e0000 */
[----:B------:R-:W-:Y:S05]  /*46f0*/  @P0 BRA `(.L_x_95) ;  /* 0xffffffc800400947 */ /* 0x000fea000383ffff */
[----:B------:R-:W-:Y:S05]  /*4700*/  EXIT ;  /* 0x000000000000794d */ /* 0x000fea0003800000 */
.L_x_4:
[----:B0-----:R-:W-:Y:S01]  /*4710*/  ULDC.64 UR4, c[0x0][0x650] ;  /* 0x0001940000047ab9 */ /* 0x001fe20000000a00 */
        /* <DEDUP_REMOVED lines=25> */
.L_x_97:
[--C-:B------:R-:W-:Y:S01]  /*48b0*/  SHF.R.U64 R12, R10, R14, R11.reuse ;  /* 0x0000000e0a0c7219 */ /* 0x100fe2000000120b */
[----:B------:R-:W0:Y:S01]  /*48c0*/  LDC R22, c[0x0][0x618] ;  /* 0x00018600ff167b82 */ /* 0x000e220000000800 */
[----:B------:R-:W-:Y:S01]  /*48d0*/  I2FP.F32.U32 R6, R4 ;  /* 0x0000000400067245 */ /* 0x000fe20000201000 */
[----:B------:R-:W-:Y:S01]  /*48e0*/  ULDC UR4, c[0x0][0x150] ;  /* 0x0000540000047ab9 */ /* 0x000fe20000000800 */
[----:B------:R-:W-:Y:S02]  /*48f0*/  SHF.R.U32.HI R5, RZ, R14, R11 ;  /* 0x0000000eff057219 */ /* 0x000fe4000001160b */
[----:B------:R-:W-:Y:S01]  /*4900*/  IADD3 R9, P0, RZ, -R12, RZ ;  /* 0x8000000cff097210 */ /* 0x000fe20007f1e0ff */
[----:B------:R-:W-:Y:S01]  /*4910*/  FMUL R11, R6, UR4 ;  /* 0x00000004060b7c20 */ /* 0x000fe20008400000 */
[----:B------:R-:W-:Y:S01]  /*4920*/  ULDC UR4, c[0x0][0x154] ;  /* 0x0000550000047ab9 */ /* 0x000fe20000000800 */
[----:B------:R-:W1:Y:S02]  /*4930*/  LDC.64 R24, c[0x0][0x640] ;  /* 0x00019000ff187b82 */ /* 0x000e640000000a00 */
[----:B------:R-:W-:-:S02]  /*4940*/  IMAD.X R5, RZ, RZ, ~R5, P0 ;  /* 0x000000ffff057224 */ /* 0x000fc400000e0e05 */
[----:B------:R-:W2:Y:S01]  /*4950*/  F2I.U32.TRUNC.NTZ R11, R11 ;  /* 0x0000000b000b7305 */ /* 0x000ea2000020f000 */
[----:B------:R-:W-:-:S03]  /*4960*/  IMAD.WIDE.U32 R6, R9, R20, R16 ;  /* 0x0000001409067225 */ /* 0x000fc600078e0010 */
[----:B------:R-:W3:Y:S01]  /*4970*/  LDC R13, c[0x0][0x144] ;  /* 0x00005100ff0d7b82 */ /* 0x000ee20000000800 */
[----:B------:R-:W-:-:S04]  /*4980*/  IMAD R8, R5, R20, RZ ;  /* 0x0000001405087224 */ /* 0x000fc800078e02ff */
[----:B------:R-:W-:Y:S02]  /*4990*/  IMAD R5, R9, R21, R8 ;  /* 0x0000001509057224 */ /* 0x000fe400078e0208 */
[----:B------:R-:W-:Y:S01]  /*49a0*/  IMAD.MOV.U32 R8, RZ, RZ, -0x1 ;  /* 0xffffffffff087424 */ /* 0x000fe200078e00ff */
[----:B------:R-:W4:Y:S01]  /*49b0*/  LDC R14, c[0x0][0x608] ;  /* 0x00018200ff0e7b82 */ /* 0x000f220000000800 */
[----:B------:R-:W-:Y:S01]  /*49c0*/  IMAD.IADD R5, R7, 0x1, R5 ;  /* 0x0000000107057824 */ /* 0x000fe200078e0205 */
[----:B------:R-:W-:-:S04]  /*49d0*/  I2FP.F32.U32 R7, R3 ;  /* 0x0000000300077245 */ /* 0x000fc80000201000 */
[-C--:B0-----:R-:W-:Y:S01]  /*49e0*/  SHF.R.U64 R10, R6, R22.reuse, R5 ;  /* 0x00000016060a7219 */ /* 0x081fe20000001205 */
[----:B--2---:R-:W-:Y:S01]  /*49f0*/  IMAD.MOV R6, RZ, RZ, -R11 ;  /* 0x000000ffff067224 */ /* 0x004fe200078e0a0b */
[----:B------:R-:W0:Y:S01]  /*4a00*/  LDC R9, c[0x0][0x658] ;  /* 0x00019600ff097b82 */ /* 0x000e220000000800 */
[----:B-1----:R-:W-:Y:S01]  /*4a10*/  ISETP.NE.U32.AND P0, PT, R24, RZ, PT ;  /* 0x000000ff1800720c */ /* 0x002fe20003f05070 */
[----:B------:R-:W-:Y:S01]  /*4a20*/  FMUL R7, R7, UR4 ;  /* 0x0000000407077c20 */ /* 0x000fe20008400000 */
[----:B------:R-:W-:Y:S02]  /*4a30*/  SHF.R.U32.HI R5, RZ, R22, R5 ;  /* 0x00000016ff057219 */ /* 0x000fe40000011605 */
[----:B------:R-:W-:-:S03]  /*4a40*/  ISETP.NE.AND.EX P0, PT, R25, RZ, PT, P0 ;  /* 0x000000ff1900720c */ /* 0x000fc60003f05300 */
[----:B------:R-:W1:Y:S01]  /*4a50*/  LDC R20, c[0x0][0x148] ;  /* 0x00005200ff147b82 */ /* 0x000e620000000800 */
[----:B---3--:R-:W-:Y:S02]  /*4a60*/  IMAD R23, R13, R6, R4 ;  /* 0x000000060d177224 */ /* 0x008fe400078e0204 */
[----:B------:R-:W-:-:S05]  /*4a70*/  IMAD.MOV.U32 R6, RZ, RZ, 0x1 ;  /* 0x00000001ff067424 */ /* 0x000fca00078e00ff */
[----:B------:R-:W2:Y:S01]  /*4a80*/  LDC R21, c[0x0][0x600] ;  /* 0x00018000ff157b82 */ /* 0x000ea20000000800 */
[-CC-:B----4-:R-:W-:Y:S02]  /*4a90*/  SHF.R.U64 R13, R10, R14.reuse, R5.reuse ;  /* 0x0000000e0a0d7219 */ /* 0x190fe40000001205 */
[----:B------:R-:W-:Y:S02]  /*4aa0*/  SHF.R.U32.HI R4, RZ, R14, R5 ;  /* 0x0000000eff047219 */ /* 0x000fe40000011605 */
[----:B------:R3:W4:Y:S03]  /*4ab0*/  F2I.U32.TRUNC.NTZ R14, R7 ;  /* 0x00000007000e7305 */ /* 0x000726000020f000 */
[----:B------:R-:W1:Y:S01]  /*4ac0*/  LDC R26, c[0x0][0x648] ;  /* 0x00019200ff1a7b82 */ /* 0x000e620000000800 */
[-C--:B0-----:R-:W-:Y:S02]  /*4ad0*/  SHF.R.U64 R15, R13, R9.reuse, R4 ;  /* 0x000000090d0f7219 */ /* 0x081fe40000001204 */
[----:B------:R-:W-:-:S02]  /*4ae0*/  SHF.L.U32 R8, R8, R9, RZ ;  /* 0x0000000908087219 */ /* 0x000fc400000006ff */
[-C--:B------:R-:W-:Y:S01]  /*4af0*/  SHF.R.U32.HI R5, RZ, R9.reuse, R4 ;  /* 0x00000009ff057219 */ /* 0x080fe20000011604 */
[----:B------:R-:W-:Y:S01]  /*4b00*/  IMAD.MOV.U32 R4, RZ, RZ, R15 ;  /* 0x000000ffff047224 */ /* 0x000fe200078e000f */
[----:B------:R-:W-:Y:S01]  /*4b10*/  SHF.L.U32 R22, R6, R9, RZ ;  /* 0x0000000906167219 */ /* 0x000fe200000006ff */
[----:B------:R-:W0:Y:S01]  /*4b20*/  LDC R27, c[0x0][0x638] ;  /* 0x00018e00ff1b7b82 */ /* 0x000e220000000800 */
[----:B------:R-:W-:-:S07]  /*4b30*/  LOP3.LUT R28, RZ, R8, RZ, 0x33, !PT ;  /* 0x00000008ff1c7212 */ /* 0x000fce00078e33ff */
        /* <DEDUP_REMOVED lines=12> */
.L_x_98:
[----:B------:R-:W-:Y:S01]  /*4c00*/  ISETP.NE.AND P0, PT, R2, 0x1, PT ;  /* 0x000000010200780c */ /* 0x000fe20003f05270 */
[----:B--2---:R-:W-:Y:S01]  /*4c10*/  VIADD R7, R21, 0xffffffff ;  /* 0xffffffff15077836 */ /* 0x004fe20000000000 */
[----:B-1----:R-:W-:Y:S01]  /*4c20*/  SHF.R.U64 R5, R4, R26, R5 ;  /* 0x0000001a04057219 */ /* 0x002fe20000001205 */
[----:B------:R-:W-:Y:S01]  /*4c30*/  IMAD.MOV R14, RZ, RZ, -R14 ;  /* 0x000000ffff0e7224 */ /* 0x000fe200078e0a0e */
[----:B------:R-:W-:Y:S01]  /*4c40*/  LOP3.LUT R4, R13, R28, RZ, 0xc0, !PT ;  /* 0x0000001c0d047212 */ /* 0x000fe200078ec0ff */
[----:B------:R-:W-:Y:S01]  /*4c50*/  IMAD.MOV.U32 R8, RZ, RZ, R12 ;  /* 0x000000ffff087224 */ /* 0x000fe200078e000c */
[----:B------:R-:W-:Y:S01]  /*4c60*/  LOP3.LUT R10, R10, R7, RZ, 0xc0, !PT ;  /* 0x000000070a0a7212 */ /* 0x000fe200078ec0ff */
[----:B------:R-:W-:Y:S02]  /*4c70*/  IMAD.MOV R6, RZ, RZ, -R5 ;  /* 0x000000ffff067224 */ /* 0x000fe400078e0a05 */
[----:B------:R-:W-:-:S04]  /*4c80*/  IMAD R4, R22, R5, R4 ;  /* 0x0000000516047224 */ /* 0x000fc800078e0204 */
[----:B------:R-:W-:Y:S02]  /*4c90*/  @P0 IMAD R23, R20, R14, R3 ;  /* 0x0000000e14170224 */ /* 0x000fe400078e0203 */
[----:B0-----:R-:W-:Y:S02]  /*4ca0*/  IMAD R3, R6, R27, R15 ;  /* 0x0000001b06037224 */ /* 0x001fe400078e020f */
[----:B------:R-:W-:Y:S02]  /*4cb0*/  IMAD R7, R4, R29, R23 ;  /* 0x0000001d04077224 */ /* 0x000fe400078e0217 */
[----:B------:R-:W-:Y:S02]  /*4cc0*/  IMAD R4, R3, R21, R10 ;  /* 0x0000001503047224 */ /* 0x000fe400078e020a */
[----:B------:R-:W-:-:S03]  /*4cd0*/  IMAD.MOV.U32 R6, RZ, RZ, 0x1 ;  /* 0x00000001ff067424 */ /* 0x000fc600078e00ff */
[----:B------:R-:W-:Y:S02]  /*4ce0*/  SEL R9, R4, R7, !P0 ;  /* 0x0000000704097207 */ /* 0x000fe40004000000 */
[----:B------:R-:W-:-:S07]  /*4cf0*/  SEL R7, R7, R4, !P0 ;  /* 0x0000000407077207 */ /* 0x000fce0004000000 */
.L_x_96:
[----:B------:R-:W-:-:S08]  /*4d00*/  NOP ;  /* 0x0000000000007918 */ /* 0x000fd00000000000 */
[----:B------:R-:W0:-:S00]  /*4d10*/  USETMAXREG.DEALLOC.CTAPOOL 0x28 ;  /* 0x00000028000079c8 */ /* 0x000e0000080e0500 */
[----:B0-----:R-:W-:-:S13]  /*4d20*/  ISETP.NE.AND P0, PT, R0, RZ, PT ;  /* 0x000000ff0000720c */ /* 0x001fda0003f05270 */
[----:B------:R-:W-:Y:S05]  /*4d30*/  @P0 EXIT ;  /* 0x000000000000094d */ /* 0x000fea0003800000 */
[----:B------:R-:W-:Y:S01]  /*4d40*/  LOP3.LUT P0, RZ, R6, 0xff, RZ, 0xc0, !PT ;  /* 0x000000ff06ff7812 */ /* 0x000fe2000780c0ff */
[----:B------:R-:W-:Y:S02]  /*4d50*/  IMAD.MOV.U32 R0, RZ, RZ, 0x1 ;  /* 0x00000001ff007424 */ /* 0x000fe400078e00ff */
[----:B------:R-:W-:-:S10]  /*4d60*/  IMAD.MOV.U32 R12, RZ, RZ, RZ ;  /* 0x000000ffff0c7224 */ /* 0x000fd400078e00ff */
[----:B------:R-:W-:Y:S05]  /*4d70*/  @!P0 BRA `(.L_x_99) ;  /* 0x0000000c00308947 */ /* 0x000fea0003800000 */
[----:B------:R-:W0:Y:S01]  /*4d80*/  LDC R0, c[0x0][0x28c] ;  /* 0x0000a300ff007b82 */ /* 0x000e220000000800 */
[----:B------:R-:W-:Y:S01]  /*4d90*/  ULDC UR5, c[0x0][0x600] ;  /* 0x0001800000057ab9 */ /* 0x000fe20000000800 */
[----:B------:R-:W-:Y:S01]  /*4da0*/  ULDC UR4, c[0x0][0xc] ;  /* 0x0000030000047ab9 */ /* 0x000fe20000000800 */
[----:B------:R-:W-:Y:S01]  /*4db0*/  UIADD3 UR16, UR5, -0x1, URZ ;  /* 0xffffffff05107890 */ /* 0x000fe2000fffe03f */
[C---:B------:R-:W-:Y:S01]  /*4dc0*/  LOP3.LUT P2, RZ, R18.reuse, 0x7f, RZ, 0xc0, !PT ;  /* 0x0000007f12ff7812 */ /* 0x040fe2000784c0ff */
[----:B------:R-:W-:Y:S01]  /*4dd0*/  ULDC UR6, c[0x0][0x658] ;  /* 0x0001960000067ab9 */ /* 0x000fe20000000800 */
[----:B------:R-:W-:Y:S01]  /*4de0*/  ULDC UR5, c[0x0][0x10] ;  /* 0x0000040000057ab9 */ /* 0x000fe20000000800 */
[----:B------:R-:W-:Y:S01]  /*4df0*/  UMOV UR7, 0xffffffff ;  /* 0xffffffff00077882 */ /* 0x000fe20000000000 */
[----:B------:R-:W-:Y:S01]  /*4e00*/  UMOV UR8, 0x1 ;  /* 0x0000000100087882 */ /* 0x000fe20000000000 */
[----:B------:R-:W-:Y:S01]  /*4e10*/  UIMAD.WIDE.U32 UR4, UR4, UR5, URZ ;  /* 0x00000005040472a5 */ /* 0x000fe2000f8e003f */
[----:B------:R-:W-:Y:S01]  /*4e20*/  LOP3.LUT P0, RZ, R18, 0x1f, RZ, 0xc0, !PT ;  /* 0x0000001f12ff7812 */ /* 0x000fe2000780c0ff */
[----:B------:R-:W-:Y:S01]  /*4e30*/  USHF.L.U32 UR7, UR7, UR6, URZ ;  /* 0x0000000607077299 */ /* 0x000fe2000800063f */
[----:B------:R-:W-:Y:S01]  /*4e40*/  BSSY B0, `(.L_x_99) ;  /* 0x00000bf000007945 */ /* 0x000fe20003800000 */
[----:B------:R-:W-:Y:S01]  /*4e50*/  USHF.L.U32 UR18, UR8, UR6, URZ ;  /* 0x0000000608127299 */ /* 0x000fe2000800063f */
[----:B------:R-:W-:Y:S01]  /*4e60*/  IMAD.MOV.U32 R13, RZ, RZ, 0x1 ;  /* 0x00000001ff0d7424 */ /* 0x000fe200078e00ff */
[----:B------:R-:W-:Y:S01]  /*4e70*/  LOP3.LUT R11, R19, 0x2, RZ, 0xfc, !PT ;  /* 0x00000002130b7812 */ /* 0x000fe200078efcff */
[----:B------:R-:W-:Y:S01]  /*4e80*/  ULDC UR6, c[0x0][0x14] ;  /* 0x0000050000067ab9 */ /* 0x000fe20000000800 */
[----:B------:R-:W-:Y:S01]  /*4e90*/  PLOP3.LUT P0, PT, P0, P2, PT, 0x8a, 0x0 ;  /* 0x000000000000781c */ /* 0x000fe20000705172 */
[----:B------:R-:W-:Y:S01]  /*4ea0*/  UIMAD.WIDE.U32 UR20, UR4, UR6, URZ ;  /* 0x00000006041472a5 */ /* 0x000fe2000f8e003f */
[----:B------:R-:W-:Y:S01]  /*4eb0*/  IMAD.MOV.U32 R12, RZ, RZ, RZ ;  /* 0x000000ffff0c7224 */ /* 0x000fe200078e00ff */
[----:B------:R-:W-:-:S02]  /*4ec0*/  UIMAD UR13, UR5, UR6, URZ ;  /* 0x00000006050d72a4 */ /* 0x000fc4000f8e023f */
[----:B------:R-:W-:Y:S01]  /*4ed0*/  ULOP3.LUT UR17, URZ, UR7, URZ, 0x33, !UPT ;  /* 0x000000073f117292 */ /* 0x000fe2000f8e333f */
[----:B0-----:R-:W-:Y:S01]  /*4ee0*/  VIADD R0, R0, 0x3f ;  /* 0x0000003f00007836 */ /* 0x001fe20000000000 */
[----:B------:R-:W-:Y:S01]  /*4ef0*/  UIADD3 UR13, UR21, UR13, URZ ;  /* 0x0000000d150d7290 */ /* 0x000fe2000fffe03f */
[----:B------:R-:W-:-:S03]  /*4f00*/  ULDC.64 UR22, c[0x0][0x198] ;  /* 0x0000660000167ab9 */ /* 0x000fc60000000a00 */
[----:B------:R-:W-:-:S04]  /*4f10*/  SHF.R.S32.HI R3, RZ, 0x1f, R0 ;  /* 0x0000001fff037819 */ /* 0x000fc80000011400 */
[----:B------:R-:W-:Y:S01]  /*4f20*/  LEA.HI R3, R3, R0, RZ, 0x6 ;  /* 0x0000000003037211 */ /* 0x000fe200078f30ff */
[----:B------:R-:W-:-:S03]  /*4f30*/  IMAD.MOV.U32 R0, RZ, RZ, 0x1 ;  /* 0x00000001ff007424 */ /* 0x000fc600078e00ff */
[----:B------:R-:W-:-:S05]  /*4f40*/  SHF.R.S32.HI R3, RZ, 0x6, R3 ;  /* 0x00000006ff037819 */ /* 0x000fca0000011403 */
[----:B------:R-:W-:-:S07]  /*4f50*/  VIADD R10, R3, 0x1 ;  /* 0x00000001030a7836 */ /* 0x000fce0000000000 */
.L_x_111:
[----:B------:R-:W-:-:S03]  /*4f60*/  UMOV UR4, 0xffffffff ;  /* 0xffffffff00047882 */ /* 0x000fc60000000000 */
[----:B------:R-:W-:Y:S05]  /*4f70*/  BRA.DIV UR4, `(.L_x_100) ;  /* 0x0000001204507947 */ /* 0x000fea000b800000 */
[----:B------:R-:W-:-:S13]  /*4f80*/  ELECT P6, URZ, PT ;  /* 0x00000000003f782f */ /* 0x000fda00038c0000 */
.L_x_127:
[----:B------:R-:W0:Y:S01]  /*4f90*/  LDC R4, c[0x0][0x28c] ;  /* 0x0000a300ff047b82 */ /* 0x000e220000000800 */
[----:B------:R-:W-:Y:S01]  /*4fa0*/  BSSY B1, `(.L_x_101) ;  /* 0x0000037000017945 */ /* 0x000fe20003800000 */
[----:B0-----:R-:W-:-:S13]  /*4fb0*/  ISETP.LT.OR P6, PT, R4, 0x1, !P6 ;  /* 0x000000010400780c */ /* 0x001fda00077c1670 */
[----:B------:R-:W-:Y:S05]  /*4fc0*/  @P6 BRA `(.L_x_102) ;  /* 0x0000000000d06947 */ /* 0x000fea0003800000 */
[----:B------:R-:W-:Y:S02]  /*4fd0*/  IMAD.SHL.U32 R15, R9, 0x40, RZ ;  /* 0x00000040090f7824 */ /* 0x000fe400078e00ff */
[----:B------:R-:W-:Y:S02]  /*4fe0*/  IMAD.SHL.U32 R18, R7, 0x80, RZ ;  /* 0x0000008007127824 */ /* 0x000fe400078e00ff */
[----:B------:R-:W-:Y:S02]  /*4ff0*/  IMAD.MOV.U32 R20, RZ, RZ, RZ ;  /* 0x000000ffff147224 */ /* 0x000fe400078e00ff */
[----:B------:R-:W-:Y:S02]  /*5000*/  IMAD.MOV.U32 R4, RZ, RZ, R10 ;  /* 0x000000ffff047224 */ /* 0x000fe400078e000a */
[----:B------:R-:W-:Y:S02]  /*5010*/  IMAD.MOV.U32 R5, RZ, RZ, R0 ;  /* 0x000000ffff057224 */ /* 0x000fe400078e0000 */
[----:B------:R-:W-:-:S07]  /*5020*/  IMAD.MOV.U32 R6, RZ, RZ, R12 ;  /* 0x000000ffff067224 */ /* 0x000fce00078e000c */
.L_x_106:
[----:B------:R-:W0:Y:S01]  /*5030*/  S2R R14, SR_CgaCtaId ;  /* 0x00000000000e7919 */ /* 0x000e220000008800 */
[----:B------:R-:W-:Y:S01]  /*5040*/  MOV R7, 0x400 ;  /* 0x0000040000077802 */ /* 0x000fe20000000f00 */
[----:B------:R-:W1:Y:S03]  /*5050*/  @!P2 LDC R9, c[0x0][0x500] ;  /* 0x00014000ff09ab82 */ /* 0x000e660000000800 */
[----:B0-----:R-:W-:Y:S02]  /*5060*/  LEA R21, R14, R7, 0x18 ;  /* 0x000000070e157211 */ /* 0x001fe400078ec0ff */
[----:B------:R-:W-:-:S03]  /*5070*/  SHF.L.U32 R7, R5, 0x1f, RZ ;  /* 0x0000001f05077819 */ /* 0x000fc600000006ff */
[----:B------:R-:W-:-:S04]  /*5080*/  IMAD R14, R6, 0x8, R21 ;  /* 0x00000008060e7824 */ /* 0x000fc800078e0215 */
[----:B------:R-:W0:Y:S02]  /*5090*/  SYNCS.PHASECHK.TRANS64.TRYWAIT P1, [R14+URZ+0x48], R7 ;  /* 0x000048070e0075a7 */ /* 0x000e24000802017f */
[----:B01----:R-:W-:Y:S05]  /*50a0*/  @!P1 BRA `(.L_x_103) ;  /* 0x0000001000249947 */ /* 0x003fea0003800000 */
.L_x_128:
[----:B0-----:R-:W-:Y:S01]  /*50b0*/  PRMT R7, R11, 0x9910, RZ ;  /* 0x000099100b077816 */ /* 0x001fe200000000ff */
[----:B------:R0:W-:Y:S03]  /*50c0*/  @!P2 SYNCS.ARRIVE.TRANS64 RZ, [R14+URZ], R9 ;  /* 0x000000090effa9a7 */ /* 0x0001e6000800003f */
[----:B------:R-:W-:-:S13]  /*50d0*/  ISETP.NE.AND P1, PT, R7, 0x2, PT ;  /* 0x000000020700780c */ /* 0x000fda0003f25270 */
[----:B0-----:R-:W-:Y:S05]  /*50e0*/  @P1 BRA `(.L_x_104) ;  /* 0x0000000000041947 */ /* 0x001fea0003800000 */
[----:B------:R-:W-:Y:S01]  /*50f0*/  BPT.TRAP 0x1 ;  /* 0x000000040000795c */ /* 0x000fe20000300000 */
.L_x_104:
[----:B------:R-:W-:Y:S05]  /*5100*/  @P0 BRA `(.L_x_105) ;  /* 0x0000000000040947 */ /* 0x000fea0003800000 */
[----:B------:R-:W-:Y:S01]  /*5110*/  BPT.TRAP 0x1 ;  /* 0x000000040000795c */ /* 0x000fe20000300000 */
.L_x_105:
[--C-:B------:R-:W-:Y:S01]  /*5120*/  IMAD R7, R6, 0x4000, R21.reuse ;  /* 0x0000400006077824 */ /* 0x100fe200078e0215 */
[----:B------:R-:W-:Y:S01]  /*5130*/  R2UR UR9, R14 ;  /* 0x000000000e0972ca */ /* 0x000fe200000e0000 */
[----:B------:R-:W-:Y:S01]  /*5140*/  IMAD R21, R6, 0x2000, R21 ;  /* 0x0000200006157824 */ /* 0x000fe200078e0215 */
[----:B------:R-:W-:Y:S01]  /*5150*/  UIADD3 UR4, UP0, UR22, 0xf0, URZ ;  /* 0x000000f016047890 */ /* 0x000fe2000ff1e03f */
[----:B------:R-:W-:Y:S01]  /*5160*/  VIADD R4, R4, 0xffffffff ;  /* 0xffffffff04047836 */ /* 0x000fe20000000000 */
[----:B------:R-:W-:Y:S01]  /*5170*/  R2UR UR5, R7 ;  /* 0x00000000070572ca */ /* 0x000fe200000e0000 */
[----:B------:R-:W-:Y:S01]  /*5180*/  UIADD3 UR24, UP1, UR22, 0x1f0, URZ ;  /* 0x000001f016187890 */ /* 0x000fe2000ff3e03f */
[----:B------:R-:W-:Y:S01]  /*5190*/  R2UR UR8, R21 ;  /* 0x00000000150872ca */ /* 0x000fe200000e0000 */
[----:B------:R-:W-:Y:S01]  /*51a0*/  VIADD R6, R6, 0x1 ;  /* 0x0000000106067836 */ /* 0x000fe20000000000 */
[----:B------:R-:W-:Y:S01]  /*51b0*/  R2UR UR11, R18 ;  /* 0x00000000120b72ca */ /* 0x000fe200000e0000 */
[----:B------:R-:W-:Y:S01]  /*51c0*/  UIADD3.X UR25, URZ, UR23, URZ, UP1, !UPT ;  /* 0x000000173f197290 */ /* 0x000fe20008ffe43f */
[----:B------:R-:W-:Y:S01]  /*51d0*/  R2UR UR10, R20 ;  /* 0x00000000140a72ca */ /* 0x000fe200000e0000 */
[----:B------:R-:W-:Y:S01]  /*51e0*/  UMOV UR6, 0x0 ;  /* 0x0000000000067882 */ /* 0x000fe20000000000 */
[----:B------:R-:W-:Y:S01]  /*51f0*/  R2UR UR12, R8 ;  /* 0x00000000080c72ca */ /* 0x000fe200000e0000 */
[----:B------:R-:W-:Y:S01]  /*5200*/  UMOV UR7, 0x10000000 ;  /* 0x1000000000077882 */ /* 0x000fe20000000000 */
[----:B------:R-:W-:Y:S01]  /*5210*/  R2UR UR19, R15 ;  /* 0x000000000f1372ca */ /* 0x000fe200000e0000 */
[----:B------:R-:W-:Y:S01]  /*5220*/  VIADD R20, R20, 0x40 ;  /* 0x0000004014147836 */ /* 0x000fe20000000000 */
[----:B------:R-:W-:Y:S01]  /*5230*/  ISETP.GT.AND P3, PT, R4, 0x1, PT ;  /* 0x000000010400780c */ /* 0x000fe20003f64270 */
[----:B------:R-:W-:Y:S01]  /*5240*/  UIADD3 UR14, UR5, 0x180, URZ ;  /* 0x00000180050e7890 */ /* 0x000fe2000fffe03f */
[----:B------:R-:W-:Y:S01]  /*5250*/  ISETP.NE.AND P1, PT, R6, 0x9, PT ;  /* 0x000000090600780c */ /* 0x000fe20003f25270 */
[----:B------:R-:W-:-:S02]  /*5260*/  UIADD3.X UR5, URZ, UR23, URZ, UP0, !UPT ;  /* 0x000000173f057290 */ /* 0x000fc400087fe43f */
[----:B------:R-:W-:Y:S01]  /*5270*/  UIADD3 UR15, UR8, 0x24180, URZ ;  /* 0x00024180080f7890 */ /* 0x000fe2000fffe03f */
[----:B------:R-:W-:Y:S02]  /*5280*/  SEL R14, RZ, 0x1, P1 ;  /* 0x00000001ff0e7807 */ /* 0x000fe40000800000 */
[----:B------:R-:W-:Y:S01]  /*5290*/  UMOV UR8, UR14 ;  /* 0x0000000e00087c82 */ /* 0x000fe20008000000 */
[----:B------:R-:W-:Y:S02]  /*52a0*/  SEL R6, R6, RZ, P1 ;  /* 0x000000ff06067207 */ /* 0x000fe40000800000 */
[----:B------:R-:W-:Y:S01]  /*52b0*/  LOP3.LUT R5, R5, R14, RZ, 0x3c, !PT ;  /* 0x0000000e05057212 */ /* 0x000fe200078e3cff */
[----:B------:R0:W-:Y:S02]  /*52c0*/  UTMALDG.3D [UR8], [UR4], desc[UR6] ;  /* 0x00000608040075b4 */ /* 0x0001e40008011000 */
[----:B0-----:R-:W-:Y:S01]  /*52d0*/  UMOV UR8, UR15 ;  /* 0x0000000f00087c82 */ /* 0x001fe20008000000 */
[----:B------:R-:W-:-:S02]  /*52e0*/  UMOV UR11, UR19 ;  /* 0x00000013000b7c82 */ /* 0x000fc40008000000 */
[----:B------:R0:W-:Y:S02]  /*52f0*/  UTMALDG.3D [UR8], [UR24], desc[UR6] ;  /* 0x00000608180075b4 */ /* 0x0001e40008011000 */
[----:B0-----:R-:W-:Y:S05]  /*5300*/  @P3 BRA `(.L_x_106) ;  /* 0xfffffffc00483947 */ /* 0x001fea000383ffff */
.L_x_102:
[----:B------:R-:W-:Y:S05]  /*5310*/  BSYNC B1 ;  /* 0x0000000000017941 */ /* 0x000fea0003800000 */
.L_x_101:
[----:B------:R-:W-:Y:S01]  /*5320*/  LOP3.LUT P3, RZ, R13, 0xff, RZ, 0xc0, !PT ;  /* 0x000000ff0dff7812 */ /* 0x000fe2000786c0ff */
[----:B------:R-:W-:Y:S01]  /*5330*/  IMAD.IADD R12, R3, 0x1, R12 ;  /* 0x00000001030c7824 */ /* 0x000fe200078e020c */
[----:B------:R-:W-:Y:S01]  /*5340*/  IADD3 R16, P4, R16, UR20, RZ ;  /* 0x0000001410107c10 */ /* 0x000fe2000ff9e0ff */
[----:B------:R-:W-:Y:S01]  /*5350*/  ULDC.64 UR4, c[0x0][0x650] ;  /* 0x0001940000047ab9 */ /* 0x000fe20000000a00 */
[----:B------:R-:W-:Y:S01]  /*5360*/  BSSY B1, `(.L_x_107) ;  /* 0x000006a000017945 */ /* 0x000fe20003800000 */
[----:B------:R-:W-:Y:S01]  /*5370*/  IMAD.MOV.U32 R9, RZ, RZ, -0x1 ;  /* 0xffffffffff097424 */ /* 0x000fe200078e00ff */
[----:B------:R-:W-:Y:S01]  /*5380*/  ISETP.GT.U32.AND P1, PT, R12, 0x8, PT ;  /* 0x000000080c00780c */ /* 0x000fe20003f24070 */
[----:B------:R-:W-:Y:S01]  /*5390*/  IMAD.MOV.U32 R8, RZ, RZ, -0x1 ;  /* 0xffffffffff087424 */ /* 0x000fe200078e00ff */
[----:B------:R-:W-:Y:S02]  /*53a0*/  IADD3.X R17, R17, UR13, RZ, P4, !PT ;  /* 0x0000000d11117c10 */ /* 0x000fe4000a7fe4ff */
[----:B------:R-:W-:-:S02]  /*53b0*/  ISETP.LT.U32.AND P1, PT, R3, 0x9, P1 ;  /* 0x000000090300780c */ /* 0x000fc40000f21070 */
[----:B------:R-:W-:Y:S01]  /*53c0*/  PRMT R13, RZ, 0x7610, R13 ;  /* 0x00007610ff0d7816 */ /* 0x000fe2000000000d */
[----:B------:R-:W0:Y:S01]  /*53d0*/  @P3 S2R R5, SR_CgaCtaId ;  /* 0x0000000000053919 */ /* 0x000e220000008800 */
[----:B------:R-:W-:-:S04]  /*53e0*/  @P3 MOV R4, 0x400 ;  /* 0x0000040000043802 */ /* 0x000fc80000000f00 */
[----:B0-----:R-:W-:Y:S01]  /*53f0*/  @P3 LEA R6, R5, R4, 0x18 ;  /* 0x0000000405063211 */ /* 0x001fe200078ec0ff */
[----:B------:R-:W-:-:S03]  /*5400*/  IMAD.WIDE.U32 R4, R12, 0x38e38e39, RZ ;  /* 0x38e38e390c047825 */ /* 0x000fc600078e00ff */
[----:B------:R0:W-:Y:S01]  /*5410*/  @P3 SYNCS.ARRIVE.TRANS64.A1T0 RZ, [R6+URZ+0xa8], RZ ;  /* 0x0000a8ff06ff39a7 */ /* 0x0001e2000810003f */
[----:B------:R-:W-:Y:S02]  /*5420*/  ISETP.GE.U32.AND P3, PT, R3, 0x9, PT ;  /* 0x000000090300780c */ /* 0x000fe40003f66070 */
[----:B------:R-:W-:Y:S02]  /*5430*/  SHF.R.U32.HI R7, RZ, 0x1, R5 ;  /* 0x00000001ff077819 */ /* 0x000fe40000011605 */
[----:B------:R-:W-:Y:S02]  /*5440*/  SEL R5, RZ, 0x1, !P1 ;  /* 0x00000001ff057807 */ /* 0x000fe40004800000 */
[----:B------:R-:W-:Y:S01]  /*5450*/  ISETP.GE.U32.AND P1, PT, R16, UR4, PT ;  /* 0x0000000410007c0c */ /* 0x000fe2000bf26070 */
[----:B------:R-:W-:Y:S01]  /*5460*/  IMAD R12, R7, -0x9, R12 ;  /* 0xfffffff7070c7824 */ /* 0x000fe200078e020c */
[----:B------:R-:W-:Y:S02]  /*5470*/  LOP3.LUT R0, R0, R5, RZ, 0x3c, !PT ;  /* 0x0000000500007212 */ /* 0x000fe400078e3cff */
[----:B------:R-:W-:-:S02]  /*5480*/  ISETP.GE.U32.AND.EX P1, PT, R17, UR5, PT, P1 ;  /* 0x0000000511007c0c */ /* 0x000fc4000bf26110 */
[----:B------:R-:W-:Y:S02]  /*5490*/  PRMT R4, RZ, 0x7610, R4 ;  /* 0x00007610ff047816 */ /* 0x000fe40000000004 */
[----:B------:R-:W-:Y:S01]  /*54a0*/  @P3 LOP3.LUT R0, R0, 0x1, R7, 0x78, !PT ;  /* 0x0000000100003812 */ /* 0x000fe200078e7807 */
[----:B------:R-:W-:-:S08]  /*54b0*/  IMAD.MOV.U32 R7, RZ, RZ, -0x1 ;  /* 0xffffffffff077424 */ /* 0x000fd000078e00ff */
[----:B0-----:R-:W-:Y:S05]  /*54c0*/  @P1 BRA `(.L_x_108) ;  /* 0x00000004004c1947 */ /* 0x001fea0003800000 */
[----:B------:R-:W-:Y:S01]  /*54d0*/  ULDC.64 UR4, c[0x0][0x628] ;  /* 0x00018a0000047ab9 */ /* 0x000fe20000000a00 */
[----:B------:R-:W0:Y:S01]  /*54e0*/  S2R R15, SR_CTAID.X ;  /* 0x00000000000f7919 */ /* 0x000e220000002500 */
[----:B------:R-:W-:Y:S01]  /*54f0*/  ISETP.NE.U32.AND P1, PT, RZ, UR4, PT ;  /* 0x00000004ff007c0c */ /* 0x000fe2000bf25070 */
[----:B------:R-:W-:Y:S01]  /*5500*/  ULDC UR7, c[0x0][0x630] ;  /* 0x00018c0000077ab9 */ /* 0x000fe20000000800 */
[----:B------:R-:W-:Y:S01]  /*5510*/  IMAD.MOV.U32 R4, RZ, RZ, R16 ;  /* 0x000000ffff047224 */ /* 0x000fe200078e0010 */
[----:B------:R-:W1:Y:S01]  /*5520*/  S2R R14, SR_CTAID.Y ;  /* 0x00000000000e7919 */ /* 0x000e620000002600 */
[----:B------:R-:W-:Y:S01]  /*5530*/  ISETP.NE.AND.EX P1, PT, RZ, UR5, PT, P1 ;  /* 0x00000005ff007c0c */ /* 0x000fe2000bf25310 */
[----:B------:R-:W-:-:S12]  /*5540*/  IMAD.MOV.U32 R5, RZ, RZ, R17 ;  /* 0x000000ffff057224 */ /* 0x000fd800078e0011 */
[----:B------:R-:W-:Y:S05]  /*5550*/  @!P1 BRA `(.L_x_109) ;  /* 0x0000000000289947 */ /* 0x000fea0003800000 */
[----:B------:R-:W-:Y:S02]  /*5560*/  ULDC UR6, c[0x0][0x634] ;  /* 0x00018d0000067ab9 */ /* 0x000fe40000000800 */
[----:B------:R-:W-:-:S05]  /*5570*/  IADD3 R9, P1, R16, UR6, RZ ;  /* 0x0000000610097c10 */ /* 0x000fca000ff3e0ff */
[----:B------:R-:W-:-:S04]  /*5580*/  IMAD.X R21, RZ, RZ, R17, P1 ;  /* 0x000000ffff157224 */ /* 0x000fc800008e0611 */
[----:B------:R-:W-:-:S04]  /*5590*/  IMAD.WIDE.U32 R6, R21, UR4, RZ ;  /* 0x0000000415067c25 */ /* 0x000fc8000f8e00ff */
[----:B------:R-:W-:-:S04]  /*55a0*/  IMAD.WIDE.U32 R6, P1, R9, UR5, R6 ;  /* 0x0000000509067c25 */ /* 0x000fc8000f820006 */
[----:B------:R-:W-:-:S04]  /*55b0*/  IMAD.WIDE.U32 R8, R9, UR4, RZ ;  /* 0x0000000409087c25 */ /* 0x000fc8000f8e00ff */
[----:B------:R-:W-:Y:S01]  /*55c0*/  IMAD.X R5, RZ, RZ, RZ, P1 ;  /* 0x000000ffff057224 */ /* 0x000fe200008e06ff */
[----:B------:R-:W-:Y:S01]  /*55d0*/  IADD3 RZ, P1, R9, R6, RZ ;  /* 0x0000000609ff7210 */ /* 0x000fe20007f3e0ff */
[----:B------:R-:W-:-:S04]  /*55e0*/  IMAD.MOV.U32 R4, RZ, RZ, R7 ;  /* 0x000000ffff047224 */ /* 0x000fc800078e0007 */
[----:B------:R-:W-:-:S08]  /*55f0*/  IMAD.WIDE.U32.X R4, R21, UR5, R4, P1 ;  /* 0x0000000515047c25 */ /* 0x000fd000088e0404 */
.L_x_109:
[--C-:B------:R-:W-:Y:S01]  /*5600*/  SHF.R.U64 R8, R4, UR7, R5.reuse ;  /* 0x0000000704087c19 */ /* 0x100fe20008001205 */
[----:B------:R-:W-:Y:S01]  /*5610*/  ULDC.64 UR4, c[0x0][0x620] ;  /* 0x0001880000047ab9 */ /* 0x000fe20000000a00 */
[----:B------:R-:W-:Y:S01]  /*5620*/  SHF.R.U32.HI R4, RZ, UR7, R5 ;  /* 0x00000007ff047c19 */ /* 0x000fe20008011605 */
[----:B------:R-:W2:Y:S01]  /*5630*/  LDC R24, c[0x0][0x144] ;  /* 0x00005100ff187b82 */ /* 0x000ea20000000800 */
[----:B------:R-:W-:Y:S01]  /*5640*/  IADD3 R7, P1, RZ, -R8, RZ ;  /* 0x80000008ff077210 */ /* 0x000fe20007f3e0ff */
[----:B------:R-:W-:Y:S01]  /*5650*/  ULDC.64 UR8, c[0x0][0x640] ;  /* 0x0001900000087ab9 */ /* 0x000fe20000000a00 */
[----:B0-----:R-:W-:Y:S01]  /*5660*/  I2FP.F32.U32 R9, R15 ;  /* 0x0000000f00097245 */ /* 0x001fe20000201000 */
[----:B------:R-:W-:Y:S02]  /*5670*/  ULDC UR6, c[0x0][0x608] ;  /* 0x0001820000067ab9 */ /* 0x000fe40000000800 */
[----:B------:R-:W-:Y:S01]  /*5680*/  IMAD.X R4, RZ, RZ, ~R4, P1 ;  /* 0x000000ffff047224 */ /* 0x000fe200008e0e04 */
[----:B------:R-:W-:Y:S01]  /*5690*/  ISETP.NE.U32.AND P1, PT, RZ, UR8, PT ;  /* 0x00000008ff007c0c */ /* 0x000fe2000bf25070 */
[----:B------:R-:W0:Y:S02]  /*56a0*/  LDC R21, c[0x0][0x148] ;  /* 0x00005200ff157b82 */ /* 0x000e240000000800 */
[----:B------:R-:W-:Y:S01]  /*56b0*/  IMAD R6, R4, UR4, RZ ;  /* 0x0000000404067c24 */ /* 0x000fe2000f8e02ff */
[----:B------:R-:W-:Y:S01]  /*56c0*/  ISETP.NE.AND.EX P1, PT, RZ, UR9, PT, P1 ;  /* 0x00000009ff007c0c */ /* 0x000fe2000bf25310 */
[----:B------:R-:W-:Y:S01]  /*56d0*/  IMAD.WIDE.U32 R4, R7, UR4, R16 ;  /* 0x0000000407047c25 */ /* 0x000fe2000f8e0010 */
[----:B------:R-:W-:-:S03]  /*56e0*/  ULDC UR4, c[0x0][0x150] ;  /* 0x0000540000047ab9 */ /* 0x000fc60000000800 */
[----:B------:R-:W-:Y:S02]  /*56f0*/  IMAD R7, R7, UR5, R6 ;  /* 0x0000000507077c24 */ /* 0x000fe4000f8e0206 */
[----:B------:R-:W-:Y:S01]  /*5700*/  FMUL R6, R9, UR4 ;  /* 0x0000000409067c20 */ /* 0x000fe20008400000 */
[----:B------:R-:W-:Y:S01]  /*5710*/  ULDC UR4, c[0x0][0x618] ;  /* 0x0001860000047ab9 */ /* 0x000fe20000000800 */
[----:B------:R-:W-:Y:S01]  /*5720*/  ULDC UR5, c[0x0][0x154] ;  /* 0x0000550000057ab9 */ /* 0x000fe20000000800 */
[----:B------:R-:W-:-:S03]  /*5730*/  IMAD.IADD R5, R5, 0x1, R7 ;  /* 0x0000000105057824 */ /* 0x000fc600078e0207 */
[----:B------:R-:W3:Y:S02]  /*5740*/  F2I.U32.TRUNC.NTZ R6, R6 ;  /* 0x0000000600067305 */ /* 0x000ee4000020f000 */
[----:B------:R-:W-:Y:S02]  /*5750*/  SHF.R.U64 R9, R4, UR4, R5 ;  /* 0x0000000404097c19 */ /* 0x000fe40008001205 */
[----:B-1----:R-:W-:-:S05]  /*5760*/  I2FP.F32.U32 R4, R14 ;  /* 0x0000000e00047245 */ /* 0x002fca0000201000 */
[----:B------:R-:W-:Y:S01]  /*5770*/  FMUL R22, R4, UR5 ;  /* 0x0000000504167c20 */ /* 0x000fe20008400000 */
[----:B------:R-:W-:Y:S01]  /*5780*/  SHF.R.U32.HI R4, RZ, UR4, R5 ;  /* 0x00000004ff047c19 */ /* 0x000fe20008011605 */
[----:B------:R-:W-:-:S03]  /*5790*/  ULDC UR4, c[0x0][0x658] ;  /* 0x0001960000047ab9 */ /* 0x000fc60000000800 */
[--C-:B------:R-:W-:Y:S01]  /*57a0*/  SHF.R.U64 R20, R9, UR6, R4.reuse ;  /* 0x0000000609147c19 */ /* 0x100fe20008001204 */
[----:B------:R-:W1:Y:S01]  /*57b0*/  F2I.U32.TRUNC.NTZ R22, R22 ;  /* 0x0000001600167305 */ /* 0x000e62000020f000 */
[----:B------:R-:W-:Y:S01]  /*57c0*/  SHF.R.U32.HI R5, RZ, UR6, R4 ;  /* 0x00000006ff057c19 */ /* 0x000fe20008011604 */
[----:B---3--:R-:W-:-:S03]  /*57d0*/  IMAD.MOV R6, RZ, RZ, -R6 ;  /* 0x000000ffff067224 */ /* 0x008fc600078e0a06 */
[----:B------:R-:W-:Y:S01]  /*57e0*/  SHF.R.U64 R18, R20, UR4, R5 ;  /* 0x0000000414127c19 */ /* 0x000fe20008001205 */
[----:B--2---:R-:W-:Y:S01]  /*57f0*/  IMAD R15, R24, R6, R15 ;  /* 0x00000006180f7224 */ /* 0x004fe200078e020f */
[----:B------:R-:W-:-:S03]  /*5800*/  SHF.R.U32.HI R23, RZ, UR4, R5 ;  /* 0x00000004ff177c19 */ /* 0x000fc60008011605 */
[----:B------:R-:W-:Y:S02]  /*5810*/  IMAD.MOV.U32 R4, RZ, RZ, R18 ;  /* 0x000000ffff047224 */ /* 0x000fe400078e0012 */
[----:B------:R-:W-:Y:S01]  /*5820*/  IMAD.MOV.U32 R5, RZ, RZ, R23 ;  /* 0x000000ffff057224 */ /* 0x000fe200078e0017 */
[----:B-1----:R-:W-:Y:S06]  /*5830*/  @!P1 BRA `(.L_x_110) ;  /* 0x0000000000289947 */ /* 0x002fec0003800000 */
[----:B------:R-:W-:Y:S02]  /*5840*/  ULDC UR4, c[0x0][0x64c] ;  /* 0x0001930000047ab9 */ /* 0x000fe40000000800 */
[----:B------:R-:W-:-:S05]  /*5850*/  IADD3 R5, P1, R18, UR4, RZ ;  /* 0x0000000412057c10 */ /* 0x000fca000ff3e0ff */
[----:B------:R-:W-:-:S04]  /*5860*/  IMAD.X R23, RZ, RZ, R23, P1 ;  /* 0x000000ffff177224 */ /* 0x000fc800008e0617 */
[----:B------:R-:W-:-:S04]  /*5870*/  IMAD.WIDE.U32 R6, R23, UR8, RZ ;  /* 0x0000000817067c25 */ /* 0x000fc8000f8e00ff */
[----:B------:R-:W-:-:S04]  /*5880*/  IMAD.WIDE.U32 R6, P1, R5, UR9, R6 ;  /* 0x0000000905067c25 */ /* 0x000fc8000f820006 */
[----:B------:R-:W-:-:S04]  /*5890*/  IMAD.WIDE.U32 R4, R5, UR8, RZ ;  /* 0x0000000805047c25 */ /* 0x000fc8000f8e00ff */
[----:B------:R-:W-:Y:S01]  /*58a0*/  IMAD.MOV.U32 R4, RZ, RZ, R7 ;  /* 0x000000ffff047224 */ /* 0x000fe200078e0007 */
[----:B------:R-:W-:Y:S01]  /*58b0*/  IADD3 RZ, P3, R5, R6, RZ ;  /* 0x0000000605ff7210 */ /* 0x000fe20007f7e0ff */
[----:B------:R-:W-:-:S04]  /*58c0*/  IMAD.X R5, RZ, RZ, RZ, P1 ;  /* 0x000000ffff057224 */ /* 0x000fc800008e06ff */
[----:B------:R-:W-:-:S08]  /*58d0*/  IMAD.WIDE.U32.X R4, R23, UR9, R4, P3 ;  /* 0x0000000917047c25 */ /* 0x000fd000098e0404 */
.L_x_110:
[----:B------:R-:W-:Y:S01]  /*58e0*/  ISETP.NE.AND P1, PT, R2, 0x1, PT ;  /* 0x000000010200780c */ /* 0x000fe20003f25270 */
[----:B------:R-:W-:Y:S01]  /*58f0*/  ULDC UR4, c[0x0][0x648] ;  /* 0x0001920000047ab9 */ /* 0x000fe20000000800 */
[----:B------:R-:W-:Y:S01]  /*5900*/  LOP3.LUT R20, R20, UR17, RZ, 0xc0, !PT ;  /* 0x0000001114147c12 */ /* 0x000fe2000f8ec0ff */
[----:B------:R-:W-:Y:S01]  /*5910*/  IMAD.MOV R22, RZ, RZ, -R22 ;  /* 0x000000ffff167224 */ /* 0x000fe200078e0a16 */
[----:B------:R-:W-:Y:S01]  /*5920*/  SHF.R.U64 R5, R4, UR4, R5 ;  /* 0x0000000404057c19 */ /* 0x000fe20008001205 */
[----:B------:R-:W-:Y:S01]  /*5930*/  ULDC UR4, c[0x0][0x638] ;  /* 0x00018e0000047ab9 */ /* 0x000fe20000000800 */
[----:B------:R-:W-:Y:S01]  /*5940*/  LOP3.LUT R9, R9, UR16, RZ, 0xc0, !PT ;  /* 0x0000001009097c12 */ /* 0x000fe2000f8ec0ff */
[----:B------:R-:W-:Y:S01]  /*5950*/  ULDC UR5, c[0x0][0x610] ;  /* 0x0001840000057ab9 */ /* 0x000fe20000000800 */
[----:B------:R-:W-:Y:S02]  /*5960*/  IMAD.MOV.U32 R4, RZ, RZ, 0x1 ;  /* 0x00000001ff047424 */ /* 0x000fe400078e00ff */
[----:B------:R-:W-:-:S02]  /*5970*/  IMAD.MOV R7, RZ, RZ, -R5 ;  /* 0x000000ffff077224 */ /* 0x000fc400078e0a05 */
[----:B------:R-:W-:Y:S02]  /*5980*/  IMAD R20, R5, UR18, R20 ;  /* 0x0000001205147c24 */ /* 0x000fe4000f8e0214 */
[----:B0-----:R-:W-:Y:S02]  /*5990*/  @P1 IMAD R15, R21, R22, R14 ;  /* 0x00000016150f1224 */ /* 0x001fe400078e020e */
[----:B------:R-:W-:Y:S01]  /*59a0*/  IMAD R18, R7, UR4, R18 ;  /* 0x0000000407127c24 */ /* 0x000fe2000f8e0212 */
[----:B------:R-:W-:Y:S01]  /*59b0*/  ULDC UR4, c[0x0][0x600] ;  /* 0x0001800000047ab9 */ /* 0x000fe20000000800 */
[----:B------:R-:W-:Y:S02]  /*59c0*/  IMAD R15, R20, UR5, R15 ;  /* 0x00000005140f7c24 */ /* 0x000fe4000f8e020f */
[----:B------:R-:W-:-:S05]  /*59d0*/  IMAD R18, R18, UR4, R9 ;  /* 0x0000000412127c24 */ /* 0x000fca000f8e0209 */
[----:B------:R-:W-:Y:S02]  /*59e0*/  SEL R9, R18, R15, !P1 ;  /* 0x0000000f12097207 */ /* 0x000fe40004800000 */
[----:B------:R-:W-:-:S07]  /*59f0*/  SEL R7, R15, R18, !P1 ;  /* 0x000000120f077207 */ /* 0x000fce0004800000 */
.L_x_108:
[----:B------:R-:W-:Y:S05]  /*5a00*/  BSYNC B1 ;  /* 0x0000000000017941 */ /* 0x000fea0003800000 */
.L_x_107:
[----:B------:R-:W-:-:S13]  /*5a10*/  LOP3.LUT P1, RZ, R4, 0xff, RZ, 0xc0, !PT ;  /* 0x000000ff04ff7812 */ /* 0x000fda000782c0ff */
[----:B------:R-:W-:Y:S05]  /*5a20*/  @P1 BRA `(.L_x_111) ;  /* 0xfffffff4004c1947 */ /* 0x000fea000383ffff */
[----:B------:R-:W-:Y:S05]  /*5a30*/  BSYNC B0 ;  /* 0x0000000000007941 */ /* 0x000fea0003800000 */
.L_x_99:
[----:B------:R-:W-:-:S03]  /*5a40*/  UMOV UR4, 0xffffffff ;  /* 0xffffffff00047882 */ /* 0x000fc60000000000 */
[----:B------:R-:W-:Y:S05]  /*5a50*/  BRA.DIV UR4, `(.L_x_112) ;  /* 0x0000000604cc7947 */ /* 0x000fea000b800000 */
[----:B------:R-:W-:-:S13]  /*5a60*/  ELECT P6, URZ, PT ;  /* 0x00000000003f782f */ /* 0x000fda00038c0000 */
.L_x_131:
[----:B------:R-:W-:Y:S04]  /*5a70*/  BSSY B0, `(.L_x_113) ;  /* 0x0000058000007945 */ /* 0x000fe80003800000 */
[----:B------:R-:W-:Y:S05]  /*5a80*/  @!P6 BRA `(.L_x_114) ;  /* 0x000000040058e947 */ /* 0x000fea0003800000 */
[----:B------:R-:W-:-:S04]  /*5a90*/  LOP3.LUT R19, R19, 0x2, RZ, 0xfc, !PT ;  /* 0x0000000213137812 */ /* 0x000fc800078efcff */
[----:B------:R-:W-:-:S13]  /*5aa0*/  ISETP.NE.AND P0, PT, R19, 0x3, PT ;  /* 0x000000031300780c */ /* 0x000fda0003f05270 */
[----:B------:R-:W-:Y:S05]  /*5ab0*/  @!P0 BRA `(.L_x_115) ;  /* 0x0000000000048947 */ /* 0x000fea0003800000 */
[----:B------:R-:W-:Y:S01]  /*5ac0*/  BPT.TRAP 0x1 ;  /* 0x000000040000795c */ /* 0x000fe20000300000 */
.L_x_115:
[----:B------:R-:W0:Y:S01]  /*5ad0*/  S2R R3, SR_CgaCtaId ;  /* 0x0000000000037919 */ /* 0x000e220000008800 */
[----:B------:R-:W-:-:S04]  /*5ae0*/  MOV R2, 0x400 ;  /* 0x0000040000027802 */ /* 0x000fc80000000f00 */
[----:B0-----:R-:W-:Y:S02]  /*5af0*/  LEA R3, R3, R2, 0x18 ;  /* 0x0000000203037211 */ /* 0x001fe400078ec0ff */
[----:B------:R-:W-:-:S03]  /*5b00*/  SHF.L.U32 R2, R0, 0x1f, RZ ;  /* 0x0000001f00027819 */ /* 0x000fc600000006ff */
[----:B------:R-:W-:-:S04]  /*5b10*/  VIADD R3, R3, 0x48 ;  /* 0x0000004803037836 */ /* 0x000fc80000000000 */
[C---:B------:R-:W-:Y:S02]  /*5b20*/  IMAD R7, R12.reuse, 0x8, R3 ;  /* 0x000000080c077824 */ /* 0x040fe400078e0203 */
[----:B------:R-:W-:Y:S02]  /*5b30*/  VIADD R12, R12, 0x1 ;  /* 0x000000010c0c7836 */ /* 0x000fe40000000000 */
[----:B------:R-:W0:Y:S03]  /*5b40*/  SYNCS.PHASECHK.TRANS64.TRYWAIT P0, [R7+URZ], R2 ;  /* 0x00000002070075a7 */ /* 0x000e26000800017f */
[----:B------:R-:W-:-:S04]  /*5b50*/  ISETP.NE.AND P1, PT, R12, 0x9, PT ;  /* 0x000000090c00780c */ /* 0x000fc80003f25270 */
[----:B------:R-:W-:Y:S02]  /*5b60*/  SEL R5, RZ, 0x1, P1 ;  /* 0x00000001ff057807 */ /* 0x000fe40000800000 */
[----:B------:R-:W-:Y:S02]  /*5b70*/  SEL R12, R12, RZ, P1 ;  /* 0x000000ff0c0c7207 */ /* 0x000fe40000800000 */
[----:B------:R-:W-:-:S03]  /*5b80*/  LOP3.LUT R5, R0, R5, RZ, 0x3c, !PT ;  /* 0x0000000500057212 */ /* 0x000fc600078e3cff */
[----:B------:R-:W-:Y:S01]  /*5b90*/  IMAD R9, R12, 0x8, R3 ;  /* 0x000000080c097824 */ /* 0x000fe200078e0203 */
[----:B------:R-:W-:Y:S01]  /*5ba0*/  SHF.L.U32 R4, R5, 0x1f, RZ ;  /* 0x0000001f05047819 */ /* 0x000fe200000006ff */
[----:B0-----:R-:W-:Y:S06]  /*5bb0*/  @!P0 BRA `(.L_x_116) ;  /* 0x0000000400948947 */ /* 0x001fec0003800000 */
.L_x_132:
[----:B------:R-:W1:Y:S01]  /*5bc0*/  SYNCS.PHASECHK.TRANS64.TRYWAIT P0, [R9+URZ], R4 ;  /* 0x00000004090075a7 */ /* 0x000e62000800017f */
[----:B------:R-:W-:-:S05]  /*5bd0*/  VIADD R0, R12, 0x1 ;  /* 0x000000010c007836 */ /* 0x000fca0000000000 */
[----:B------:R-:W-:-:S04]  /*5be0*/  ISETP.NE.AND P1, PT, R0, 0x9, PT ;  /* 0x000000090000780c */ /* 0x000fc80003f25270 */
[----:B0-----:R-:W-:Y:S02]  /*5bf0*/  SEL R2, RZ, 0x1, P1 ;  /* 0x00000001ff027807 */ /* 0x001fe40000800000 */
[----:B------:R-:W-:Y:S02]  /*5c00*/  SEL R0, R0, RZ, P1 ;  /* 0x000000ff00007207 */ /* 0x000fe40000800000 */
[----:B------:R-:W-:-:S03]  /*5c10*/  LOP3.LUT R7, R5, R2, RZ, 0x3c, !PT ;  /* 0x0000000205077212 */ /* 0x000fc600078e3cff */
[----:B------:R-:W-:Y:S01]  /*5c20*/  IMAD R6, R0, 0x8, R3 ;  /* 0x0000000800067824 */ /* 0x000fe200078e0203 */
[----:B------:R-:W-:Y:S01]  /*5c30*/  SHF.L.U32 R5, R7, 0x1f, RZ ;  /* 0x0000001f07057819 */ /* 0x000fe200000006ff */
[----:B-1----:R-:W-:Y:S06]  /*5c40*/  @!P0 BRA `(.L_x_117) ;  /* 0x0000000400848947 */ /* 0x002fec0003800000 */
.L_x_133:
[----:B------:R-:W1:Y:S01]  /*5c50*/  SYNCS.PHASECHK.TRANS64.TRYWAIT P0, [R6+URZ], R5 ;  /* 0x00000005060075a7 */ /* 0x000e62000800017f */
[----:B------:R-:W-:-:S05]  /*5c60*/  VIADD R0, R0, 0x1 ;  /* 0x0000000100007836 */ /* 0x000fca0000000000 */
[----:B------:R-:W-:-:S04]  /*5c70*/  ISETP.NE.AND P1, PT, R0, 0x9, PT ;  /* 0x000000090000780c */ /* 0x000fc80003f25270 */
[----:B------:R-:W-:Y:S02]  /*5c80*/  SEL R2, RZ, 0x1, P1 ;  /* 0x00000001ff027807 */ /* 0x000fe40000800000 */
[----:B------:R-:W-:Y:S02]  /*5c90*/  SEL R0, R0, RZ, P1 ;  /* 0x000000ff00007207 */ /* 0x000fe40000800000 */
[----:B------:R-:W-:-:S03]  /*5ca0*/  LOP3.LUT R7, R7, R2, RZ, 0x3c, !PT ;  /* 0x0000000207077212 */ /* 0x000fc600078e3cff */
[----:B0-----:R-:W-:Y:S01]  /*5cb0*/  IMAD R9, R0, 0x8, R3 ;  /* 0x0000000800097824 */ /* 0x001fe200078e0203 */
[----:B------:R-:W-:Y:S01]  /*5cc0*/  SHF.L.U32 R4, R7, 0x1f, RZ ;  /* 0x0000001f07047819 */ /* 0x000fe200000006ff */
[----:B-1----:R-:W-:Y:S06]  /*5cd0*/  @!P0 BRA `(.L_x_118) ;  /* 0x0000000400748947 */ /* 0x002fec0003800000 */
.L_x_134:
        /* <DEDUP_REMOVED lines=9> */
.L_x_135:
        /* <DEDUP_REMOVED lines=9> */
.L_x_136:
        /* <DEDUP_REMOVED lines=9> */
.L_x_137:
        /* <DEDUP_REMOVED lines=9> */
.L_x_138:
[----:B------:R-:W1:Y:S01]  /*5f20*/  SYNCS.PHASECHK.TRANS64.TRYWAIT P0, [R9+URZ], R4 ;  /* 0x00000004090075a7 */ /* 0x000e62000800017f */
[----:B------:R-:W-:-:S05]  /*5f30*/  VIADD R0, R0, 0x1 ;  /* 0x0000000100007836 */ /* 0x000fca0000000000 */
[----:B------:R-:W-:-:S04]  /*5f40*/  ISETP.NE.AND P1, PT, R0, 0x9, PT ;  /* 0x000000090000780c */ /* 0x000fc80003f25270 */
[----:B------:R-:W-:Y:S02]  /*5f50*/  SEL R2, RZ, 0x1, P1 ;  /* 0x00000001ff027807 */ /* 0x000fe40000800000 */
[----:B------:R-:W-:Y:S02]  /*5f60*/  SEL R0, R0, RZ, P1 ;  /* 0x000000ff00007207 */ /* 0x000fe40000800000 */
[----:B------:R-:W-:Y:S01]  /*5f70*/  LOP3.LUT R2, R7, R2, RZ, 0x3c, !PT ;  /* 0x0000000207027212 */ /* 0x000fe200078e3cff */
[----:B-1----:R-:W-:Y:S06]  /*5f80*/  @!P0 BRA `(.L_x_123) ;  /* 0x00000004002c8947 */ /* 0x002fec0003800000 */
.L_x_139:
[----:B------:R-:W-:Y:S01]  /*5f90*/  IMAD R3, R0, 0x8, R3 ;  /* 0x0000000800037824 */ /* 0x000fe200078e0203 */
[----:B------:R-:W-:-:S07]  /*5fa0*/  SHF.L.U32 R0, R2, 0x1f, RZ ;  /* 0x0000001f02007819 */ /* 0x000fce00000006ff */
.L_x_124:
[----:B--2---:R2:W3:Y:S02]  /*5fb0*/  SYNCS.PHASECHK.TRANS64.TRYWAIT P0, [R3+URZ], R0 ;  /* 0x00000000030075a7 */ /* 0x0044e4000800017f */
[----:B---3--:R-:W-:Y:S05]  /*5fc0*/  @!P0 NANOSLEEP.SYNCS 0x989680 ;  /* 0x009896800000895d */ /* 0x008fea0003900000 */
[----:B------:R-:W3:Y:S02]  /*5fd0*/  @!P0 SYNCS.PHASECHK.TRANS64 P0, [R3+URZ], R0 ;  /* 0x00000000030085a7 */ /* 0x000ee4000800007f */
[----:B---3--:R-:W-:Y:S05]  /*5fe0*/  @!P0 BRA `(.L_x_124) ;  /* 0xfffffffc00f08947 */ /* 0x008fea000383ffff */
.L_x_114:
[----:B------:R-:W-:Y:S05]  /*5ff0*/  BSYNC B0 ;  /* 0x0000000000007941 */ /* 0x000fea0003800000 */
.L_x_113:
[----:B------:R-:W-:Y:S05]  /*6000*/  EXIT ;  /* 0x000000000000794d */ /* 0x000fea0003800000 */
.L_x_18:
[----:B---3--:R3:W4:Y:S02]  /*6010*/  SYNCS.PHASECHK.TRANS64.TRYWAIT P1, [R3+URZ], R0 ;  /* 0x00000000030075a7 */ /* 0x008724000802017f */
[----:B----4-:R-:W-:Y:S05]  /*6020*/  @!P1 NANOSLEEP.SYNCS 0x989680 ;  /* 0x009896800000995d */ /* 0x010fea0003900000 */
[----:B------:R-:W4:Y:S02]  /*6030*/  @!P1 SYNCS.PHASECHK.TRANS64 P1, [R3+URZ], R0 ;  /* 0x00000000030095a7 */ /* 0x000f24000802007f */
[----:B----4-:R-:W-:Y:S05]  /*6040*/  @!P1 BRA `(.L_x_18) ;  /* 0xfffffffc00f09947 */ /* 0x010fea000383ffff */
[----:B------:R-:W-:Y:S05]  /*6050*/  BRA `(.L_x_17) ;  /* 0xffffffb000a07947 */ /* 0x000fea000383ffff */
.L_x_23:
[----:B-1----:R-:W-:-:S04]  /*6060*/  IMAD.U32 R4, RZ, RZ, UR8 ;  /* 0x00000008ff047e24 */ /* 0x002fc8000f8e00ff */
[----:B------:R1:W2:Y:S03]  /*6070*/  SYNCS.PHASECHK.TRANS64.TRYWAIT P1, [R4+URZ], R3 ;  /* 0x00000003040075a7 */ /* 0x0002a6000802017f */
[----:B--2---:R-:W-:Y:S05]  /*6080*/  @!P1 NANOSLEEP.SYNCS 0x989680 ;  /* 0x009896800000995d */ /* 0x004fea0003900000 */
[----:B------:R-:W2:Y:S02]  /*6090*/  @!P1 SYNCS.PHASECHK.TRANS64 P1, [R4+URZ], R3 ;  /* 0x00000003040095a7 */ /* 0x000ea4000802007f */
[----:B--2---:R-:W-:Y:S05]  /*60a0*/  @!P1 BRA `(.L_x_23) ;  /* 0xfffffffc00ec9947 */ /* 0x004fea000383ffff */
[----:B------:R-:W-:Y:S05]  /*60b0*/  BRA `(.L_x_22) ;  /* 0xffffffb400807947 */ /* 0x000fea000383ffff */
.L_x_100:
[----:B------:R-:W-:Y:S01]  /*60c0*/  BSSY B1, `(.L_x_125) ;  /* 0x0000006000017945 */ /* 0x000fe20003800000 */
[----:B------:R-:W-:-:S07]  /*60d0*/  IMAD.MOV.U32 R15, RZ, RZ, -0x1 ;  /* 0xffffffffff0f7424 */ /* 0x000fce00078e00ff */
[----:B------:R-:W-:Y:S05]  /*60e0*/  WARPSYNC.COLLECTIVE R15, `(.L_x_126) ;  /* 0x000000000f0c7348 */ /* 0x000fea0003c00000 */
[----:B------:R-:W-:Y:S02]  /*60f0*/  ELECT P6, UR62, PT ;  /* 0x00000000003e782f */ /* 0x000fe400038c0000 */
[----:B------:R-:W-:Y:S01]  /*6100*/  MOV R14, UR62 ;  /* 0x0000003e000e7c02 */ /* 0x000fe20008000f00 */
[----:B------:R-:W-:Y:S10]  /*6110*/  ENDCOLLECTIVE ;  /* 0x000000000000791b */ /* 0x000ff40003800000 */
.L_x_126:
[----:B------:R-:W-:Y:S05]  /*6120*/  BSYNC B1 ;  /* 0x0000000000017941 */ /* 0x000fea0003800000 */
.L_x_125:
[----:B------:R-:W-:Y:S05]  /*6130*/  BRA `(.L_x_127) ;  /* 0xffffffec00947947 */ /* 0x000fea000383ffff */
.L_x_103:
[----:B0-----:R0:W1:Y:S02]  /*6140*/  SYNCS.PHASECHK.TRANS64.TRYWAIT P1, [R14+URZ+0x48], R7 ;  /* 0x000048070e0075a7 */ /* 0x001064000802017f */
[----:B-1----:R-:W-:Y:S05]  /*6150*/  @!P1 NANOSLEEP.SYNCS 0x989680 ;  /* 0x009896800000995d */ /* 0x002fea0003900000 */
[----:B------:R-:W1:Y:S02]  /*6160*/  @!P1 SYNCS.PHASECHK.TRANS64 P1, [R14+URZ+0x48], R7 ;  /* 0x000048070e0095a7 */ /* 0x000e64000802007f */
[----:B-1----:R-:W-:Y:S05]  /*6170*/  @!P1 BRA `(.L_x_103) ;  /* 0xfffffffc00f09947 */ /* 0x002fea000383ffff */
[----:B------:R-:W-:Y:S05]  /*6180*/  BRA `(.L_x_128) ;  /* 0xffffffec00c87947 */ /* 0x000fea000383ffff */
.L_x_112:
[----:B------:R-:W-:Y:S01]  /*6190*/  BSSY B0, `(.L_x_129) ;  /* 0x0000006000007945 */ /* 0x000fe20003800000 */
[----:B------:R-:W-:-:S07]  /*61a0*/  IMAD.MOV.U32 R15, RZ, RZ, -0x1 ;  /* 0xffffffffff0f7424 */ /* 0x000fce00078e00ff */
[----:B------:R-:W-:Y:S05]  /*61b0*/  WARPSYNC.COLLECTIVE R15, `(.L_x_130) ;  /* 0x000000000f0c7348 */ /* 0x000fea0003c00000 */
[----:B------:R-:W-:Y:S02]  /*61c0*/  ELECT P6, UR62, PT ;  /* 0x00000000003e782f */ /* 0x000fe400038c0000 */
[----:B------:R-:W-:Y:S01]  /*61d0*/  MOV R14, UR62 ;  /* 0x0000003e000e7c02 */ /* 0x000fe20008000f00 */
[----:B------:R-:W-:Y:S10]  /*61e0*/  ENDCOLLECTIVE ;  /* 0x000000000000791b */ /* 0x000ff40003800000 */
.L_x_130:
[----:B------:R-:W-:Y:S05]  /*61f0*/  BSYNC B0 ;  /* 0x0000000000007941 */ /* 0x000fea0003800000 */
.L_x_129:
[----:B------:R-:W-:Y:S05]  /*6200*/  BRA `(.L_x_131) ;  /* 0xfffffff800187947 */ /* 0x000fea000383ffff */
.L_x_116:
[----:B0-----:R0:W1:Y:S02]  /*6210*/  SYNCS.PHASECHK.TRANS64.TRYWAIT P0, [R7+URZ], R2 ;  /* 0x00000002070075a7 */ /* 0x001064000800017f */
[----:B-1----:R-:W-:Y:S05]  /*6220*/  @!P0 NANOSLEEP.SYNCS 0x989680 ;  /* 0x009896800000895d */ /* 0x002fea0003900000 */
[----:B------:R-:W1:Y:S02]  /*6230*/  @!P0 SYNCS.PHASECHK.TRANS64 P0, [R7+URZ], R2 ;  /* 0x00000002070085a7 */ /* 0x000e64000800007f */
[----:B-1----:R-:W-:Y:S05]  /*6240*/  @!P0 BRA `(.L_x_116) ;  /* 0xfffffffc00f08947 */ /* 0x002fea000383ffff */
[----:B------:R-:W-:Y:S05]  /*6250*/  BRA `(.L_x_132) ;  /* 0xfffffff800587947 */ /* 0x000fea000383ffff */
.L_x_117:
[----:B0-----:R0:W1:Y:S02]  /*6260*/  SYNCS.PHASECHK.TRANS64.TRYWAIT P0, [R9+URZ], R4 ;  /* 0x00000004090075a7 */ /* 0x001064000800017f */
[----:B-1----:R-:W-:Y:S05]  /*6270*/  @!P0 NANOSLEEP.SYNCS 0x989680 ;  /* 0x009896800000895d */ /* 0x002fea0003900000 */
[----:B------:R-:W1:Y:S02]  /*6280*/  @!P0 SYNCS.PHASECHK.TRANS64 P0, [R9+URZ], R4 ;  /* 0x00000004090085a7 */ /* 0x000e64000800007f */
[----:B-1----:R-:W-:Y:S05]  /*6290*/  @!P0 BRA `(.L_x_117) ;  /* 0xfffffffc00f08947 */ /* 0x002fea000383ffff */
[----:B------:R-:W-:Y:S05]  /*62a0*/  BRA `(.L_x_133) ;  /* 0xfffffff800687947 */ /* 0x000fea000383ffff */
.L_x_118:
[----:B0-----:R0:W1:Y:S02]  /*62b0*/  SYNCS.PHASECHK.TRANS64.TRYWAIT P0, [R6+URZ], R5 ;  /* 0x00000005060075a7 */ /* 0x001064000800017f */
[----:B-1----:R-:W-:Y:S05]  /*62c0*/  @!P0 NANOSLEEP.SYNCS 0x989680 ;  /* 0x009896800000895d */ /* 0x002fea0003900000 */
[----:B------:R-:W1:Y:S02]  /*62d0*/  @!P0 SYNCS.PHASECHK.TRANS64 P0, [R6+URZ], R5 ;  /* 0x00000005060085a7 */ /* 0x000e64000800007f */
[----:B-1----:R-:W-:Y:S05]  /*62e0*/  @!P0 BRA `(.L_x_118) ;  /* 0xfffffffc00f08947 */ /* 0x002fea000383ffff */
[----:B------:R-:W-:Y:S05]  /*62f0*/  BRA `(.L_x_134) ;  /* 0xfffffff800787947 */ /* 0x000fea000383ffff */
.L_x_119:
[----:B0-----:R0:W1:Y:S02]  /*6300*/  SYNCS.PHASECHK.TRANS64.TRYWAIT P0, [R9+URZ], R4 ;  /* 0x00000004090075a7 */ /* 0x001064000800017f */
[----:B-1----:R-:W-:Y:S05]  /*6310*/  @!P0 NANOSLEEP.SYNCS 0x989680 ;  /* 0x009896800000895d */ /* 0x002fea0003900000 */
[----:B------:R-:W1:Y:S02]  /*6320*/  @!P0 SYNCS.PHASECHK.TRANS64 P0, [R9+URZ], R4 ;  /* 0x00000004090085a7 */ /* 0x000e64000800007f */
[----:B-1----:R-:W-:Y:S05]  /*6330*/  @!P0 BRA `(.L_x_119) ;  /* 0xfffffffc00f08947 */ /* 0x002fea000383ffff */
[----:B------:R-:W-:Y:S05]  /*6340*/  BRA `(.L_x_135) ;  /* 0xfffffff800887947 */ /* 0x000fea000383ffff */
.L_x_120:
[----:B0-----:R0:W1:Y:S02]  /*6350*/  SYNCS.PHASECHK.TRANS64.TRYWAIT P0, [R6+URZ], R5 ;  /* 0x00000005060075a7 */ /* 0x001064000800017f */
[----:B-1----:R-:W-:Y:S05]  /*6360*/  @!P0 NANOSLEEP.SYNCS 0x989680 ;  /* 0x009896800000895d */ /* 0x002fea0003900000 */
[----:B------:R-:W1:Y:S02]  /*6370*/  @!P0 SYNCS.PHASECHK.TRANS64 P0, [R6+URZ], R5 ;  /* 0x00000005060085a7 */ /* 0x000e64000800007f */
[----:B-1----:R-:W-:Y:S05]  /*6380*/  @!P0 BRA `(.L_x_120) ;  /* 0xfffffffc00f08947 */ /* 0x002fea000383ffff */
[----:B------:R-:W-:Y:S05]  /*6390*/  BRA `(.L_x_136) ;  /* 0xfffffff800987947 */ /* 0x000fea000383ffff */
.L_x_121:
[----:B0-----:R0:W1:Y:S02]  /*63a0*/  SYNCS.PHASECHK.TRANS64.TRYWAIT P0, [R9+URZ], R4 ;  /* 0x00000004090075a7 */ /* 0x001064000800017f */
[----:B-1----:R-:W-:Y:S05]  /*63b0*/  @!P0 NANOSLEEP.SYNCS 0x989680 ;  /* 0x009896800000895d */ /* 0x002fea0003900000 */
[----:B------:R-:W1:Y:S02]  /*63c0*/  @!P0 SYNCS.PHASECHK.TRANS64 P0, [R9+URZ], R4 ;  /* 0x00000004090085a7 */ /* 0x000e64000800007f */
[----:B-1----:R-:W-:Y:S05]  /*63d0*/  @!P0 BRA `(.L_x_121) ;  /* 0xfffffffc00f08947 */ /* 0x002fea000383ffff */
[----:B------:R-:W-:Y:S05]  /*63e0*/  BRA `(.L_x_137) ;  /* 0xfffffff800a87947 */ /* 0x000fea000383ffff */
.L_x_122:
[----:B0-----:R0:W1:Y:S02]  /*63f0*/  SYNCS.PHASECHK.TRANS64.TRYWAIT P0, [R6+URZ], R5 ;  /* 0x00000005060075a7 */ /* 0x001064000800017f */
[----:B-1----:R-:W-:Y:S05]  /*6400*/  @!P0 NANOSLEEP.SYNCS 0x989680 ;  /* 0x009896800000895d */ /* 0x002fea0003900000 */
[----:B------:R-:W1:Y:S02]  /*6410*/  @!P0 SYNCS.PHASECHK.TRANS64 P0, [R6+URZ], R5 ;  /* 0x00000005060085a7 */ /* 0x000e64000800007f */
[----:B-1----:R-:W-:Y:S05]  /*6420*/  @!P0 BRA `(.L_x_122) ;  /* 0xfffffffc00f08947 */ /* 0x002fea000383ffff */
[----:B------:R-:W-:Y:S05]  /*6430*/  BRA `(.L_x_138) ;  /* 0xfffffff800b87947 */ /* 0x000fea000383ffff */
.L_x_123:
[----:B-1----:R1:W2:Y:S02]  /*6440*/  SYNCS.PHASECHK.TRANS64.TRYWAIT P0, [R9+URZ], R4 ;  /* 0x00000004090075a7 */ /* 0x0022a4000800017f */
[----:B--2---:R-:W-:Y:S05]  /*6450*/  @!P0 NANOSLEEP.SYNCS 0x989680 ;  /* 0x009896800000895d */ /* 0x004fea0003900000 */
[----:B------:R-:W2:Y:S02]  /*6460*/  @!P0 SYNCS.PHASECHK.TRANS64 P0, [R9+URZ], R4 ;  /* 0x00000004090085a7 */ /* 0x000ea4000800007f */
[----:B--2---:R-:W-:Y:S05]  /*6470*/  @!P0 BRA `(.L_x_123) ;  /* 0xfffffffc00f08947 */ /* 0x004fea000383ffff */
[----:B------:R-:W-:Y:S05]  /*6480*/  BRA `(.L_x_139) ;  /* 0xfffffff800c07947 */ /* 0x000fea000383ffff */
.L_x_140:
[----:B------:R-:W-:-:S00]  /*6490*/  BRA `(.L_x_140) ;  /* 0xfffffffc00fc7947 */ /* 0x000fc0000383ffff */
[----:B------:R-:W-:-:S00]  /*64a0*/  NOP ;  /* 0x0000000000007918 */ /* 0x000fc00000000000 */
        /* <DEDUP_REMOVED lines=13> */
.L_x_141:


//--------------------- .nv.global.init           --------------------------
	.section	.nv.global.init,"aw",@progbits
.nv.global.init:
	.type		$str$22,@object
	.size		$str$22,($str$23 - $str$22)
$str$22:
        /*0000*/ 	.byte	0x6b, 0x5f, 0x74, 0x69, 0x6c, 0x65, 0x5f, 0x63, 0x6f, 0x75, 0x6e, 0x74, 0x20, 0x3e, 0x3d, 0x20
        /*0010*/ 	.byte	0x31, 0x00
	.type		$str$23,@object
	.size		$str$23,(__unnamed_1 - $str$23)
$str$23:
        /*0012*/ 	.byte	0x2f, 0x74, 0x6d, 0x70, 0x2f, 0x63, 0x75, 0x74, 0x6c, 0x61, 0x73, 0x73, 0x5f, 0x73, 0x77, 0x65
        /*0022*/ 	.byte	0x65, 0x70, 0x5f, 0x73, 0x72, 0x63, 0x2f, 0x69, 0x6e, 0x63, 0x6c, 0x75, 0x64, 0x65, 0x2f, 0x63
        /*0032*/ 	.byte	0x75, 0x74, 0x6c, 0x61, 0x73, 0x73, 0x2f, 0x67, 0x65, 0x6d, 0x6d, 0x2f, 0x63, 0x6f, 0x6c, 0x6c
        /*0042*/ 	.byte	0x65, 0x63, 0x74, 0x69, 0x76, 0x65, 0x2f, 0x73, 0x6d, 0x39, 0x30, 0x5f, 0x6d, 0x6d, 0x61, 0x5f
        /*0052*/ 	.byte	0x74, 0x6d, 0x61, 0x5f, 0x67, 0x6d, 0x6d, 0x61, 0x5f, 0x73, 0x73, 0x5f, 0x77, 0x61, 0x72, 0x70
        /*0062*/ 	.byte	0x73, 0x70, 0x65, 0x63, 0x69, 0x61, 0x6c, 0x69, 0x7a, 0x65, 0x64, 0x2e, 0x68, 0x70, 0x70, 0x00
	.type		__unnamed_1,@object
	.size		__unnamed_1,(.L_0 - __unnamed_1)
__unnamed_1:
        /*0072*/ 	.byte	0x76, 0x6f, 0x69, 0x64, 0x20, 0x63, 0x75, 0x74, 0x6c, 0x61, 0x73, 0x73, 0x3a, 0x3a, 0x67, 0x65
        /* <DEDUP_REMOVED lines=179> */
        /*0bb2*/ 	.byte	0x65, 0x6e, 0x74, 0x69, 0x74, 0x79, 0x5d, 0x00
.L_0:


//--------------------- .nv.shared._ZN7cutlass13device_kernelINS_4gemm6kernel13GemmUniversalIN4cute5tupleIJiiiiEEENS1_10collective13CollectiveMmaINS1_34MainloopSm90TmaGmmaWarpSpecializedILi9ENS5_IJNS4_1CILi1EEESB_SB_EEENS1_35KernelTmaWarpSpecializedCooperativeEEENS5_IJNSA_ILi128EEENSA_ILi64EEESG_EEENS_6half_tENS5_IJlSB_lEEESI_SJ_NS4_8TiledMMAINS4_8MMA_AtomIJNS4_4SM904GMMA25MMA_64x64x16_F32F16F16_SSILNSN_5MajorE0ELSP_0ELNSN_7ScaleInE1ELSQ_1EEEEEENS4_6LayoutINS5_IJNSA_ILi2EEESB_SB_EEENS5_IJSB_NSA_ILi0EEESW_EEEEENS5_IJNS4_10UnderscoreESZ_SZ_EEEEENS4_13SM90_TMA_LOADENS4_14ComposedLayoutINS4_7SwizzleILi3ELi4ELi3EEENS4_18smem_ptr_flag_bitsILi16EEENST_INS5_IJNSA_ILi8EEESG_EEENS5_IJSG_SB_EEEEEEEvNS4_8identityES12_S1C_vS1D_EENS_8epilogue10collective6detail29Sm90TmaWarpSpecializedAdapterINS1G_15DefaultEpilogueISI_SJ_SJ_NS1F_6thread17LinearCombinationISI_Li1EffLNS1K_9ScaleType4KindE0ELNS_15FloatRoundStyleE2ESI_EENS1_15EpilogueDefaultEEEEEvvEEEEvNT_6ParamsE --------------------------
	.section	.nv.shared._ZN7cutlass13device_kernelINS_4gemm6kernel13GemmUniversalIN4cute5tupleIJiiiiEEENS1_10collective13CollectiveMmaINS1_34MainloopSm90TmaGmmaWarpSpecializedILi9ENS5_IJNS4_1CILi1EEESB_SB_EEENS1_35KernelTmaWarpSpecializedCooperativeEEENS5_IJNSA_ILi128EEENSA_ILi64EEESG_EEENS_6half_tENS5_IJlSB_lEEESI_SJ_NS4_8TiledMMAINS4_8MMA_AtomIJNS4_4SM904GMMA25MMA_64x64x16_F32F16F16_SSILNSN_5MajorE0ELSP_0ELNSN_7ScaleInE1ELSQ_1EEEEEENS4_6LayoutINS5_IJNSA_ILi2EEESB_SB_EEENS5_IJSB_NSA_ILi0EEESW_EEEEENS5_IJNS4_10UnderscoreESZ_SZ_EEEEENS4_13SM90_TMA_LOADENS4_14ComposedLayoutINS4_7SwizzleILi3ELi4ELi3EEENS4_18smem_ptr_flag_bitsILi16EEENST_INS5_IJNSA_ILi8EEESG_EEENS5_IJSG_SB_EEEEEEEvNS4_8identityES12_S1C_vS1D_EENS_8epilogue10collective6detail29Sm90TmaWarpSpecializedAdapterINS1G_15DefaultEpilogueISI_SJ_SJ_NS1F_6thread17LinearCombinationISI_Li1EffLNS1K_9ScaleType4KindE0ELNS_15FloatRoundStyleE2ESI_EENS1_15EpilogueDefaultEEEEEvvEEEEvNT_6ParamsE,"aw",@nobits
	.sectionflags	@""
	.align	16
	.zero		1024


//--------------------- .nv.shared.reserved.0     --------------------------
	.section	.nv.shared.reserved.0,"aw",@nobits
	.weak		__nv_reservedSMEM_offset_0_alias
	.size		__nv_reservedSMEM_offset_0_alias, 0, 0
	.other		__nv_reservedSMEM_offset_0_alias,@"STO_CUDA_RESERVED_SHARED STV_DEFAULT"
__nv_reservedSMEM_offset_0_alias:
	.zero		0


//--------------------- .nv.global                --------------------------
	.section	.nv.global,"aw",@nobits
.nv.global:
	.type		_ZN39_INTERNAL_e6a63dd5_4_k_cu_d3906c99_71904cute1_E,@object
	.size		_ZN39_INTERNAL_e6a63dd5_4_k_cu_d3906c99_71904cute1_E,(_ZN39_INTERNAL_e6a63dd5_4_k_cu_d3906c99_71904cuda3std3__45__cpo6cbeginE - _ZN39_INTERNAL_e6a63dd5_4_k_cu_d3906c99_71904cute1_E)
_ZN39_INTERNAL_e6a63dd5_4_k_cu_d3906c99_71904cute1_E:
	.zero		1
	.type		_ZN39_INTERNAL_e6a63dd5_4_k_cu_d3906c99_71904cuda3std3__45__cpo6cbeginE,@object
	.size		_ZN39_INTERNAL_e6a63dd5_4_k_cu_d3906c99_71904cuda3std3__45__cpo6cbeginE,(_ZN39_INTERNAL_e6a63dd5_4_k_cu_d3906c99_71904cuda3std3__48in_placeE - _ZN39_INTERNAL_e6a63dd5_4_k_cu_d3906c99_71904cuda3std3__45__cpo6cbeginE)
_ZN39_INTERNAL_e6a63dd5_4_k_cu_d3906c99_71904cuda3std3__45__cpo6cbeginE:
	.zero		1
	.type		_ZN39_INTERNAL_e6a63dd5_4_k_cu_d3906c99_71904cuda3std3__48in_placeE,@object
	.size		_ZN39_INTERNAL_e6a63dd5_4_k_cu_d3906c99_71904cuda3std3__48in_placeE,(_ZN39_INTERNAL_e6a63dd5_4_k_cu_d3906c99_71904cuda3std6ranges3__45__cpo9iter_moveE - _ZN39_INTERNAL_e6a63dd5_4_k_cu_d3906c99_71904cuda3std3__48in_placeE)
_ZN39_INTERNAL_e6a63dd5_4_k_cu_d3906c99_71904cuda3std3__48in_placeE:
	.zero		1
	.type		_ZN39_INTERNAL_e6a63dd5_4_k_cu_d3906c99_71904cuda3std6ranges3__45__cpo9iter_moveE,@object
	.size		_ZN39_INTERNAL_e6a63dd5_4_k_cu_d3906c99_71904cuda3std6ranges3__45__cpo9iter_moveE,(_ZN39_INTERNAL_e6a63dd5_4_k_cu_d3906c99_71904cuda3std3__45__cpo5beginE - _ZN39_INTERNAL_e6a63dd5_4_k_cu_d3906c99_71904cuda3std6ranges3__45__cpo9iter_moveE)
_ZN39_INTERNAL_e6a63dd5_4_k_cu_d3906c99_71904cuda3std6ranges3__45__cpo9iter_moveE:
	.zero		1
	.type		_ZN39_INTERNAL_e6a63dd5_4_k_cu_d3906c99_71904cuda3std3__45__cpo5beginE,@object
	.size		_ZN39_INTERNAL_e6a63dd5_4_k_cu_d3906c99_71904cuda3std3__45__cpo5beginE,(_ZN39_INTERNAL_e6a63dd5_4_k_cu_d3906c99_71904cuda3std3__441_GLOBAL__N__e6a63dd5_4_k_cu_d3906c99_71906ignoreE - _ZN39_INTERNAL_e6a63dd5_4_k_cu_d3906c99_71904cuda3std3__45__cpo5beginE)
_ZN39_INTERNAL_e6a63dd5_4_k_cu_d3906c99_71904cuda3std3__45__cpo5beginE:
	.zero		1
	.type		_ZN39_INTERNAL_e6a63dd5_4_k_cu_d3906c99_71904cuda3std3__441_GLOBAL__N__e6a63dd5_4_k_cu_d3906c99_71906ignoreE,@object
	.size		_ZN39_INTERNAL_e6a63dd5_4_k_cu_d3906c99_71904cuda3std3__441_GLOBAL__N__e6a63dd5_4_k_cu_d3906c99_71906ignoreE,(_ZN39_INTERNAL_e6a63dd5_4_k_cu_d3906c99_71904cute7productE - _ZN39_INTERNAL_e6a63dd5_4_k_cu_d3906c99_71904cuda3std3__441_GLOBAL__N__e6a63dd5_4_k_cu_d3906c99_71906ignoreE)
_ZN39_INTERNAL_e6a63dd5_4_k_cu_d3906c99_71904cuda3std3__441_GLOBAL__N__e6a63dd5_4_k_cu_d3906c99_71906ignoreE:
	.zero		1
	.type		_ZN39_INTERNAL_e6a63dd5_4_k_cu_d3906c99_71904cute7productE,@object
	.size		_ZN39_INTERNAL_e6a63dd5_4_k_cu_d3906c99_71904cute7productE,(_ZN39_INTERNAL_e6a63dd5_4_k_cu_d3906c99_71904cuda3std3__45__cpo3endE - _ZN39_INTERNAL_e6a63dd5_4_k_cu_d3906c99_71904cute7productE)
_ZN39_INTERNAL_e6a63dd5_4_k_cu_d3906c99_71904cute7productE:
	.zero		1
	.type		_ZN39_INTERNAL_e6a63dd5_4_k_cu_d3906c99_71904cuda3std3__45__cpo3endE,@object
	.size		_ZN39_INTERNAL_e6a63dd5_4_k_cu_d3906c99_71904cuda3std3__45__cpo3endE,(_ZN39_INTERNAL_e6a63dd5_4_k_cu_d3906c99_71904cuda3std3__419piecewise_constructE - _ZN39_INTERNAL_e6a63dd5_4_k_cu_d3906c99_71904cuda3std3__45__cpo3endE)
_ZN39_INTERNAL_e6a63dd5_4_k_cu_d3906c99_71904cuda3std3__45__cpo3endE:
	.zero		1
	.type		_ZN39_INTERNAL_e6a63dd5_4_k_cu_d3906c99_71904cuda3std3__419piecewise_constructE,@object
	.size		_ZN39_INTERNAL_e6a63dd5_4_k_cu_d3906c99_71904cuda3std3__419piecewise_constructE,(_ZN39_INTERNAL_e6a63dd5_4_k_cu_d3906c99_71904cuda3std3__45__cpo4cendE - _ZN39_INTERNAL_e6a63dd5_4_k_cu_d3906c99_71904cuda3std3__419piecewise_constructE)
_ZN39_INTERNAL_e6a63dd5_4_k_cu_d3906c99_71904cuda3std3__419piecewise_constructE:
	.zero		1
	.type		_ZN39_INTERNAL_e6a63dd5_4_k_cu_d3906c99_71904cuda3std3__45__cpo4cendE,@object
	.size		_ZN39_INTERNAL_e6a63dd5_4_k_cu_d3906c99_71904cuda3std3__45__cpo4cendE,(_ZN39_INTERNAL_e6a63dd5_4_k_cu_d3906c99_71904cuda3std6ranges3__45__cpo4swapE - _ZN39_INTERNAL_e6a63dd5_4_k_cu_d3906c99_71904cuda3std3__45__cpo4cendE)
_ZN39_INTERNAL_e6a63dd5_4_k_cu_d3906c99_71904cuda3std3__45__cpo4cendE:
	.zero		1
	.type		_ZN39_INTERNAL_e6a63dd5_4_k_cu_d3906c99_71904cuda3std6ranges3__45__cpo4swapE,@object
	.size		_ZN39_INTERNAL_e6a63dd5_4_k_cu_d3906c99_71904cuda3std6ranges3__45__cpo4swapE,(.L_8 - _ZN39_INTERNAL_e6a63dd5_4_k_cu_d3906c99_71904cuda3std6ranges3__45__cpo4swapE)
_ZN39_INTERNAL_e6a63dd5_4_k_cu_d3906c99_71904cuda3std6ranges3__45__cpo4swapE:
	.zero		1
.L_8:


//--------------------- .nv.constant0._ZN7cutlass13device_kernelINS_4gemm6kernel13GemmUniversalIN4cute5tupleIJiiiiEEENS1_10collective13CollectiveMmaINS1_34MainloopSm90TmaGmmaWarpSpecializedILi9ENS5_IJNS4_1CILi1EEESB_SB_EEENS1_35KernelTmaWarpSpecializedCooperativeEEENS5_IJNSA_ILi128EEENSA_ILi64EEESG_EEENS_6half_tENS5_IJlSB_lEEESI_SJ_NS4_8TiledMMAINS4_8MMA_AtomIJNS4_4SM904GMMA25MMA_64x64x16_F32F16F16_SSILNSN_5MajorE0ELSP_0ELNSN_7ScaleInE1ELSQ_1EEEEEENS4_6LayoutINS5_IJNSA_ILi2EEESB_SB_EEENS5_IJSB_NSA_ILi0EEESW_EEEEENS5_IJNS4_10UnderscoreESZ_SZ_EEEEENS4_13SM90_TMA_LOADENS4_14ComposedLayoutINS4_7SwizzleILi3ELi4ELi3EEENS4_18smem_ptr_flag_bitsILi16EEENST_INS5_IJNSA_ILi8EEESG_EEENS5_IJSG_SB_EEEEEEEvNS4_8identityES12_S1C_vS1D_EENS_8epilogue10collective6detail29Sm90TmaWarpSpecializedAdapterINS1G_15DefaultEpilogueISI_SJ_SJ_NS1F_6thread17LinearCombinationISI_Li1EffLNS1K_9ScaleType4KindE0ELNS_15FloatRoundStyleE2ESI_EENS1_15EpilogueDefaultEEEEEvvEEEEvNT_6ParamsE --------------------------
	.section	.nv.constant0._ZN7cutlass13device_kernelINS_4gemm6kernel13GemmUniversalIN4cute5tupleIJiiiiEEENS1_10collective13CollectiveMmaINS1_34MainloopSm90TmaGmmaWarpSpecializedILi9ENS5_IJNS4_1CILi1EEESB_SB_EEENS1_35KernelTmaWarpSpecializedCooperativeEEENS5_IJNSA_ILi128EEENSA_ILi64EEESG_EEENS_6half_tENS5_IJlSB_lEEESI_SJ_NS4_8TiledMMAINS4_8MMA_AtomIJNS4_4SM904GMMA25MMA_64x64x16_F32F16F16_SSILNSN_5MajorE0ELSP_0ELNSN_7ScaleInE1ELSQ_1EEEEEENS4_6LayoutINS5_IJNSA_ILi2EEESB_SB_EEENS5_IJSB_NSA_ILi0EEESW_EEEEENS5_IJNS4_10UnderscoreESZ_SZ_EEEEENS4_13SM90_TMA_LOADENS4_14ComposedLayoutINS4_7SwizzleILi3ELi4ELi3EEENS4_18smem_ptr_flag_bitsILi16EEENST_INS5_IJNSA_ILi8EEESG_EEENS5_IJSG_SB_EEEEEEEvNS4_8identityES12_S1C_vS1D_EENS_8epilogue10collective6detail29Sm90TmaWarpSpecializedAdapterINS1G_15DefaultEpilogueISI_SJ_SJ_NS1F_6thread17LinearCombinationISI_Li1EffLNS1K_9ScaleType4KindE0ELNS_15FloatRoundStyleE2ESI_EENS1_15EpilogueDefaultEEEEEvvEEEEvNT_6ParamsE,"a",@progbits
	.sectionflags	@""
	.align	4
.nv.constant0._ZN7cutlass13device_kernelINS_4gemm6kernel13GemmUniversalIN4cute5tupleIJiiiiEEENS1_10collective13CollectiveMmaINS1_34MainloopSm90TmaGmmaWarpSpecializedILi9ENS5_IJNS4_1CILi1EEESB_SB_EEENS1_35KernelTmaWarpSpecializedCooperativeEEENS5_IJNSA_ILi128EEENSA_ILi64EEESG_EEENS_6half_tENS5_IJlSB_lEEESI_SJ_NS4_8TiledMMAINS4_8MMA_AtomIJNS4_4SM904GMMA25MMA_64x64x16_F32F16F16_SSILNSN_5MajorE0ELSP_0ELNSN_7ScaleInE1ELSQ_1EEEEEENS4_6LayoutINS5_IJNSA_ILi2EEESB_SB_EEENS5_IJSB_NSA_ILi0EEESW_EEEEENS5_IJNS4_10UnderscoreESZ_SZ_EEEEENS4_13SM90_TMA_LOADENS4_14ComposedLayoutINS4_7SwizzleILi3ELi4ELi3EEENS4_18smem_ptr_flag_bitsILi16EEENST_INS5_IJNSA_ILi8EEESG_EEENS5_IJSG_SB_EEEEEEEvNS4_8identityES12_S1C_vS1D_EENS_8epilogue10collective6detail29Sm90TmaWarpSpecializedAdapterINS1G_15DefaultEpilogueISI_SJ_SJ_NS1F_6thread17LinearCombinationISI_Li1EffLNS1K_9ScaleType4KindE0ELNS_15FloatRoundStyleE2ESI_EENS1_15EpilogueDefaultEEEEEvvEEEEvNT_6ParamsE:
	.zero		1664


//--------------------- SYMBOLS --------------------------

	.type		.nv.reservedSmem.offset0,@object
	.size		.nv.reservedSmem.offset0,0x4
	.type		__assertfail,@function
